//
// Generated by NVIDIA NVVM Compiler
//
// Compiler Build ID: CL-36424714
// Cuda compilation tools, release 13.0, V13.0.88
// Based on NVVM 20.0.0
//

.version 9.0
.target sm_100
.address_size 64

	// .globl	_Z19flashattn_kernel_v2ILi1024ELi32ELi32EEvPKfS1_S1_PfS2_S2_iiif
// _ZZ19flashattn_kernel_v2ILi1024ELi32ELi32EEvPKfS1_S1_PfS2_S2_iiifE6Q_smem has been demoted
// _ZZ19flashattn_kernel_v2ILi1024ELi32ELi32EEvPKfS1_S1_PfS2_S2_iiifE6K_smem has been demoted
// _ZZ19flashattn_kernel_v2ILi1024ELi32ELi32EEvPKfS1_S1_PfS2_S2_iiifE6V_smem has been demoted
// _ZZ19flashattn_kernel_v2ILi1024ELi32ELi32EEvPKfS1_S1_PfS2_S2_iiifE9S_ij_smem has been demoted
// _ZZ19flashattn_kernel_v2ILi1024ELi32ELi32EEvPKfS1_S1_PfS2_S2_iiifE6O_smem has been demoted
// _ZZ19flashattn_kernel_v2ILi1024ELi32ELi32EEvPKfS1_S1_PfS2_S2_iiifE3m_i has been demoted
// _ZZ19flashattn_kernel_v2ILi1024ELi32ELi32EEvPKfS1_S1_PfS2_S2_iiifE3l_i has been demoted
// _ZZ19flashattn_kernel_v2ILi1024ELi32ELi32EEvPKfS1_S1_PfS2_S2_iiifE5m_new has been demoted
// _ZZ19flashattn_kernel_v2ILi1024ELi32ELi32EEvPKfS1_S1_PfS2_S2_iiifE5l_new has been demoted
// _ZZ19flashattn_kernel_v2ILi1024ELi32ELi32EEvPKfS1_S1_PfS2_S2_iiifE9m_ij_smem has been demoted

.visible .entry _Z19flashattn_kernel_v2ILi1024ELi32ELi32EEvPKfS1_S1_PfS2_S2_iiif(
	.param .u64 .ptr .align 1 _Z19flashattn_kernel_v2ILi1024ELi32ELi32EEvPKfS1_S1_PfS2_S2_iiif_param_0,
	.param .u64 .ptr .align 1 _Z19flashattn_kernel_v2ILi1024ELi32ELi32EEvPKfS1_S1_PfS2_S2_iiif_param_1,
	.param .u64 .ptr .align 1 _Z19flashattn_kernel_v2ILi1024ELi32ELi32EEvPKfS1_S1_PfS2_S2_iiif_param_2,
	.param .u64 .ptr .align 1 _Z19flashattn_kernel_v2ILi1024ELi32ELi32EEvPKfS1_S1_PfS2_S2_iiif_param_3,
	.param .u64 .ptr .align 1 _Z19flashattn_kernel_v2ILi1024ELi32ELi32EEvPKfS1_S1_PfS2_S2_iiif_param_4,
	.param .u64 .ptr .align 1 _Z19flashattn_kernel_v2ILi1024ELi32ELi32EEvPKfS1_S1_PfS2_S2_iiif_param_5,
	.param .u32 _Z19flashattn_kernel_v2ILi1024ELi32ELi32EEvPKfS1_S1_PfS2_S2_iiif_param_6,
	.param .u32 _Z19flashattn_kernel_v2ILi1024ELi32ELi32EEvPKfS1_S1_PfS2_S2_iiif_param_7,
	.param .u32 _Z19flashattn_kernel_v2ILi1024ELi32ELi32EEvPKfS1_S1_PfS2_S2_iiif_param_8,
	.param .f32 _Z19flashattn_kernel_v2ILi1024ELi32ELi32EEvPKfS1_S1_PfS2_S2_iiif_param_9
)
{
	.reg .pred 	%p<45>;
	.reg .b32 	%r<168>;
	.reg .b32 	%f<382>;
	.reg .b64 	%rd<42>;
	// demoted variable
	.shared .align 4 .b8 _ZZ19flashattn_kernel_v2ILi1024ELi32ELi32EEvPKfS1_S1_PfS2_S2_iiifE6Q_smem[8192];
	// demoted variable
	.shared .align 4 .b8 _ZZ19flashattn_kernel_v2ILi1024ELi32ELi32EEvPKfS1_S1_PfS2_S2_iiifE6K_smem[8192];
	// demoted variable
	.shared .align 4 .b8 _ZZ19flashattn_kernel_v2ILi1024ELi32ELi32EEvPKfS1_S1_PfS2_S2_iiifE6V_smem[8192];
	// demoted variable
	.shared .align 4 .b8 _ZZ19flashattn_kernel_v2ILi1024ELi32ELi32EEvPKfS1_S1_PfS2_S2_iiifE9S_ij_smem[4096];
	// demoted variable
	.shared .align 4 .b8 _ZZ19flashattn_kernel_v2ILi1024ELi32ELi32EEvPKfS1_S1_PfS2_S2_iiifE6O_smem[8192];
	// demoted variable
	.shared .align 4 .b8 _ZZ19flashattn_kernel_v2ILi1024ELi32ELi32EEvPKfS1_S1_PfS2_S2_iiifE3m_i[128];
	// demoted variable
	.shared .align 4 .b8 _ZZ19flashattn_kernel_v2ILi1024ELi32ELi32EEvPKfS1_S1_PfS2_S2_iiifE3l_i[128];
	// demoted variable
	.shared .align 4 .b8 _ZZ19flashattn_kernel_v2ILi1024ELi32ELi32EEvPKfS1_S1_PfS2_S2_iiifE5m_new[128];
	// demoted variable
	.shared .align 4 .b8 _ZZ19flashattn_kernel_v2ILi1024ELi32ELi32EEvPKfS1_S1_PfS2_S2_iiifE5l_new[128];
	// demoted variable
	.shared .align 4 .b8 _ZZ19flashattn_kernel_v2ILi1024ELi32ELi32EEvPKfS1_S1_PfS2_S2_iiifE9m_ij_smem[128];
	ld.param.u64 	%rd10, [_Z19flashattn_kernel_v2ILi1024ELi32ELi32EEvPKfS1_S1_PfS2_S2_iiif_param_3];
	ld.param.u32 	%r29, [_Z19flashattn_kernel_v2ILi1024ELi32ELi32EEvPKfS1_S1_PfS2_S2_iiif_param_8];
	cvta.to.global.u64 	%rd1, %rd10;
	mov.u32 	%r1, %tid.x;
	shr.u32 	%r2, %r1, 5;
	and.b32  	%r3, %r1, 31;
	add.s32 	%r30, %r29, 31;
	shr.s32 	%r31, %r30, 31;
	shr.u32 	%r32, %r31, 27;
	add.s32 	%r33, %r30, %r32;
	shr.s32 	%r4, %r33, 5;
	setp.lt.s32 	%p1, %r29, 1;
	@%p1 bra 	$L__BB0_22;
	shl.b32 	%r5, %r2, 6;
	max.s32 	%r6, %r4, 1;
	and.b32  	%r7, %r1, 960;
	or.b32  	%r35, %r1, 1024;
	and.b32  	%r8, %r35, 1984;
	shl.b32 	%r36, %r2, 8;
	mov.u32 	%r37, _ZZ19flashattn_kernel_v2ILi1024ELi32ELi32EEvPKfS1_S1_PfS2_S2_iiifE6Q_smem;
	add.s32 	%r9, %r37, %r36;
	shl.b32 	%r38, %r3, 8;
	mov.u32 	%r39, _ZZ19flashattn_kernel_v2ILi1024ELi32ELi32EEvPKfS1_S1_PfS2_S2_iiifE6K_smem;
	add.s32 	%r10, %r39, %r38;
	mov.b32 	%r164, 0;
$L__BB0_2:
	ld.param.u64 	%rd37, [_Z19flashattn_kernel_v2ILi1024ELi32ELi32EEvPKfS1_S1_PfS2_S2_iiif_param_2];
	ld.param.u64 	%rd36, [_Z19flashattn_kernel_v2ILi1024ELi32ELi32EEvPKfS1_S1_PfS2_S2_iiif_param_1];
	cvta.to.global.u64 	%rd2, %rd36;
	cvta.to.global.u64 	%rd3, %rd37;
	shl.b32 	%r12, %r164, 5;
	shl.b32 	%r40, %r164, 11;
	mov.u32 	%r41, %ctaid.x;
	mul.lo.s32 	%r42, %r29, %r41;
	shl.b32 	%r43, %r42, 6;
	mov.u32 	%r44, %tid.x;
	and.b32  	%r45, %r44, 63;
	or.b32  	%r46, %r43, %r45;
	add.s32 	%r13, %r46, %r40;
	shr.u32 	%r47, %r44, 6;
	or.b32  	%r48, %r12, %r47;
	setp.ge.s32 	%p2, %r48, %r29;
	@%p2 bra 	$L__BB0_4;
	add.s32 	%r49, %r13, %r7;
	mul.wide.s32 	%rd11, %r49, 4;
	add.s64 	%rd12, %rd2, %rd11;
	ld.global.f32 	%f41, [%rd12];
	add.s32 	%r52, %r7, %r45;
	shl.b32 	%r53, %r52, 2;
	mov.u32 	%r54, _ZZ19flashattn_kernel_v2ILi1024ELi32ELi32EEvPKfS1_S1_PfS2_S2_iiifE6K_smem;
	add.s32 	%r55, %r54, %r53;
	st.shared.f32 	[%r55], %f41;
	add.s64 	%rd13, %rd3, %rd11;
	ld.global.f32 	%f42, [%rd13];
	mov.u32 	%r56, _ZZ19flashattn_kernel_v2ILi1024ELi32ELi32EEvPKfS1_S1_PfS2_S2_iiifE6V_smem;
	add.s32 	%r57, %r56, %r53;
	st.shared.f32 	[%r57], %f42;
$L__BB0_4:
	or.b32  	%r59, %r44, 1024;
	shr.u32 	%r60, %r59, 6;
	add.s32 	%r61, %r12, %r60;
	setp.ge.s32 	%p3, %r61, %r29;
	@%p3 bra 	$L__BB0_6;
	add.s32 	%r62, %r13, %r8;
	mul.wide.s32 	%rd14, %r62, 4;
	add.s64 	%rd15, %rd2, %rd14;
	ld.global.f32 	%f43, [%rd15];
	add.s32 	%r65, %r8, %r45;
	shl.b32 	%r66, %r65, 2;
	mov.u32 	%r67, _ZZ19flashattn_kernel_v2ILi1024ELi32ELi32EEvPKfS1_S1_PfS2_S2_iiifE6K_smem;
	add.s32 	%r68, %r67, %r66;
	st.shared.f32 	[%r68], %f43;
	add.s64 	%rd16, %rd3, %rd14;
	ld.global.f32 	%f44, [%rd16];
	mov.u32 	%r69, _ZZ19flashattn_kernel_v2ILi1024ELi32ELi32EEvPKfS1_S1_PfS2_S2_iiifE6V_smem;
	add.s32 	%r70, %r69, %r66;
	st.shared.f32 	[%r70], %f44;
$L__BB0_6:
	bar.sync 	0;
	setp.ge.s32 	%p4, %r164, %r4;
	@%p4 bra 	$L__BB0_21;
	mov.u32 	%r165, %r164;
$L__BB0_8:
	ld.param.u64 	%rd35, [_Z19flashattn_kernel_v2ILi1024ELi32ELi32EEvPKfS1_S1_PfS2_S2_iiif_param_0];
	cvta.to.global.u64 	%rd4, %rd35;
	shl.b32 	%r15, %r165, 5;
	shl.b32 	%r16, %r165, 11;
	mov.u32 	%r71, %ctaid.x;
	mul.lo.s32 	%r17, %r29, %r71;
	shl.b32 	%r72, %r17, 6;
	mov.u32 	%r73, %tid.x;
	and.b32  	%r74, %r73, 63;
	or.b32  	%r75, %r72, %r74;
	add.s32 	%r18, %r75, %r16;
	shr.u32 	%r76, %r73, 6;
	or.b32  	%r77, %r15, %r76;
	setp.ge.s32 	%p5, %r77, %r29;
	@%p5 bra 	$L__BB0_10;
	add.s32 	%r78, %r18, %r7;
	mul.wide.s32 	%rd17, %r78, 4;
	add.s64 	%rd18, %rd4, %rd17;
	ld.global.f32 	%f45, [%rd18];
	add.s32 	%r81, %r7, %r74;
	shl.b32 	%r82, %r81, 2;
	mov.u32 	%r83, _ZZ19flashattn_kernel_v2ILi1024ELi32ELi32EEvPKfS1_S1_PfS2_S2_iiifE6Q_smem;
	add.s32 	%r84, %r83, %r82;
	st.shared.f32 	[%r84], %f45;
	add.s64 	%rd19, %rd1, %rd17;
	ld.global.f32 	%f46, [%rd19];
	mov.u32 	%r85, _ZZ19flashattn_kernel_v2ILi1024ELi32ELi32EEvPKfS1_S1_PfS2_S2_iiifE6O_smem;
	add.s32 	%r86, %r85, %r82;
	st.shared.f32 	[%r86], %f46;
$L__BB0_10:
	or.b32  	%r88, %r73, 1024;
	shr.u32 	%r89, %r88, 6;
	add.s32 	%r90, %r15, %r89;
	setp.ge.s32 	%p6, %r90, %r29;
	@%p6 bra 	$L__BB0_12;
	add.s32 	%r91, %r18, %r8;
	mul.wide.s32 	%rd20, %r91, 4;
	add.s64 	%rd21, %rd4, %rd20;
	ld.global.f32 	%f47, [%rd21];
	add.s32 	%r94, %r8, %r74;
	shl.b32 	%r95, %r94, 2;
	mov.u32 	%r96, _ZZ19flashattn_kernel_v2ILi1024ELi32ELi32EEvPKfS1_S1_PfS2_S2_iiifE6Q_smem;
	add.s32 	%r97, %r96, %r95;
	st.shared.f32 	[%r97], %f47;
	add.s64 	%rd22, %rd1, %rd20;
	ld.global.f32 	%f48, [%rd22];
	mov.u32 	%r98, _ZZ19flashattn_kernel_v2ILi1024ELi32ELi32EEvPKfS1_S1_PfS2_S2_iiifE6O_smem;
	add.s32 	%r99, %r98, %r95;
	st.shared.f32 	[%r99], %f48;
$L__BB0_12:
	shr.u32 	%r19, %r73, 5;
	setp.ne.s32 	%p7, %r3, 0;
	bar.sync 	0;
	@%p7 bra 	$L__BB0_14;
	ld.param.u64 	%rd40, [_Z19flashattn_kernel_v2ILi1024ELi32ELi32EEvPKfS1_S1_PfS2_S2_iiif_param_5];
	ld.param.u64 	%rd38, [_Z19flashattn_kernel_v2ILi1024ELi32ELi32EEvPKfS1_S1_PfS2_S2_iiif_param_4];
	add.s32 	%r101, %r17, %r19;
	add.s32 	%r102, %r101, %r15;
	cvta.to.global.u64 	%rd23, %rd40;
	mul.wide.s32 	%rd24, %r102, 4;
	add.s64 	%rd25, %rd23, %rd24;
	ld.global.f32 	%f49, [%rd25];
	shl.b32 	%r103, %r19, 2;
	mov.u32 	%r104, _ZZ19flashattn_kernel_v2ILi1024ELi32ELi32EEvPKfS1_S1_PfS2_S2_iiifE3m_i;
	add.s32 	%r105, %r104, %r103;
	st.shared.f32 	[%r105], %f49;
	cvta.to.global.u64 	%rd26, %rd38;
	add.s64 	%rd27, %rd26, %rd24;
	ld.global.f32 	%f50, [%rd27];
	mov.u32 	%r106, _ZZ19flashattn_kernel_v2ILi1024ELi32ELi32EEvPKfS1_S1_PfS2_S2_iiifE3l_i;
	add.s32 	%r107, %r106, %r103;
	st.shared.f32 	[%r107], %f50;
$L__BB0_14:
	bar.sync 	0;
	mov.f32 	%f381, 0f00000000;
	mov.b32 	%r166, 32;
$L__BB0_15:
	add.s32 	%r109, %r9, %r166;
	ld.shared.f32 	%f52, [%r109+-32];
	add.s32 	%r110, %r10, %r166;
	ld.shared.f32 	%f53, [%r110+-32];
	fma.rn.f32 	%f54, %f52, %f53, %f381;
	ld.shared.f32 	%f55, [%r109+-28];
	ld.shared.f32 	%f56, [%r110+-28];
	fma.rn.f32 	%f57, %f55, %f56, %f54;
	ld.shared.f32 	%f58, [%r109+-24];
	ld.shared.f32 	%f59, [%r110+-24];
	fma.rn.f32 	%f60, %f58, %f59, %f57;
	ld.shared.f32 	%f61, [%r109+-20];
	ld.shared.f32 	%f62, [%r110+-20];
	fma.rn.f32 	%f63, %f61, %f62, %f60;
	ld.shared.f32 	%f64, [%r109+-16];
	ld.shared.f32 	%f65, [%r110+-16];
	fma.rn.f32 	%f66, %f64, %f65, %f63;
	ld.shared.f32 	%f67, [%r109+-12];
	ld.shared.f32 	%f68, [%r110+-12];
	fma.rn.f32 	%f69, %f67, %f68, %f66;
	ld.shared.f32 	%f70, [%r109+-8];
	ld.shared.f32 	%f71, [%r110+-8];
	fma.rn.f32 	%f72, %f70, %f71, %f69;
	ld.shared.f32 	%f73, [%r109+-4];
	ld.shared.f32 	%f74, [%r110+-4];
	fma.rn.f32 	%f75, %f73, %f74, %f72;
	ld.shared.f32 	%f76, [%r109];
	ld.shared.f32 	%f77, [%r110];
	fma.rn.f32 	%f78, %f76, %f77, %f75;
	ld.shared.f32 	%f79, [%r109+4];
	ld.shared.f32 	%f80, [%r110+4];
	fma.rn.f32 	%f81, %f79, %f80, %f78;
	ld.shared.f32 	%f82, [%r109+8];
	ld.shared.f32 	%f83, [%r110+8];
	fma.rn.f32 	%f84, %f82, %f83, %f81;
	ld.shared.f32 	%f85, [%r109+12];
	ld.shared.f32 	%f86, [%r110+12];
	fma.rn.f32 	%f87, %f85, %f86, %f84;
	ld.shared.f32 	%f88, [%r109+16];
	ld.shared.f32 	%f89, [%r110+16];
	fma.rn.f32 	%f90, %f88, %f89, %f87;
	ld.shared.f32 	%f91, [%r109+20];
	ld.shared.f32 	%f92, [%r110+20];
	fma.rn.f32 	%f93, %f91, %f92, %f90;
	ld.shared.f32 	%f94, [%r109+24];
	ld.shared.f32 	%f95, [%r110+24];
	fma.rn.f32 	%f96, %f94, %f95, %f93;
	ld.shared.f32 	%f97, [%r109+28];
	ld.shared.f32 	%f98, [%r110+28];
	fma.rn.f32 	%f381, %f97, %f98, %f96;
	add.s32 	%r166, %r166, 64;
	setp.ne.s32 	%p8, %r166, 288;
	@%p8 bra 	$L__BB0_15;
	ld.param.f32 	%f380, [_Z19flashattn_kernel_v2ILi1024ELi32ELi32EEvPKfS1_S1_PfS2_S2_iiif_param_9];
	setp.ne.s32 	%p9, %r3, 0;
	mul.f32 	%f99, %f380, %f381;
	add.s32 	%r22, %r15, %r19;
	shl.b32 	%r111, %r164, 5;
	or.b32  	%r112, %r111, %r3;
	setp.gt.u32 	%p10, %r112, %r22;
	selp.f32 	%f100, 0fFF800000, %f99, %p10;
	and.b32  	%r114, %r73, 992;
	or.b32  	%r115, %r114, %r3;
	shl.b32 	%r116, %r115, 2;
	mov.u32 	%r117, _ZZ19flashattn_kernel_v2ILi1024ELi32ELi32EEvPKfS1_S1_PfS2_S2_iiifE9S_ij_smem;
	add.s32 	%r118, %r117, %r116;
	st.shared.f32 	[%r118], %f100;
	bar.sync 	0;
	@%p9 bra 	$L__BB0_18;
	mov.u32 	%r119, %tid.x;
	shl.b32 	%r120, %r119, 2;
	mov.u32 	%r121, _ZZ19flashattn_kernel_v2ILi1024ELi32ELi32EEvPKfS1_S1_PfS2_S2_iiifE9S_ij_smem;
	add.s32 	%r122, %r121, %r120;
	ld.shared.f32 	%f101, [%r122];
	max.f32 	%f102, %f101, 0fFF800000;
	ld.shared.f32 	%f103, [%r122+4];
	setp.gt.f32 	%p11, %f103, %f102;
	selp.f32 	%f104, %f103, %f102, %p11;
	ld.shared.f32 	%f105, [%r122+8];
	setp.gt.f32 	%p12, %f105, %f104;
	selp.f32 	%f106, %f105, %f104, %p12;
	ld.shared.f32 	%f107, [%r122+12];
	setp.gt.f32 	%p13, %f107, %f106;
	selp.f32 	%f108, %f107, %f106, %p13;
	ld.shared.f32 	%f109, [%r122+16];
	setp.gt.f32 	%p14, %f109, %f108;
	selp.f32 	%f110, %f109, %f108, %p14;
	ld.shared.f32 	%f111, [%r122+20];
	setp.gt.f32 	%p15, %f111, %f110;
	selp.f32 	%f112, %f111, %f110, %p15;
	ld.shared.f32 	%f113, [%r122+24];
	setp.gt.f32 	%p16, %f113, %f112;
	selp.f32 	%f114, %f113, %f112, %p16;
	ld.shared.f32 	%f115, [%r122+28];
	setp.gt.f32 	%p17, %f115, %f114;
	selp.f32 	%f116, %f115, %f114, %p17;
	ld.shared.f32 	%f117, [%r122+32];
	setp.gt.f32 	%p18, %f117, %f116;
	selp.f32 	%f118, %f117, %f116, %p18;
	ld.shared.f32 	%f119, [%r122+36];
	setp.gt.f32 	%p19, %f119, %f118;
	selp.f32 	%f120, %f119, %f118, %p19;
	ld.shared.f32 	%f121, [%r122+40];
	setp.gt.f32 	%p20, %f121, %f120;
	selp.f32 	%f122, %f121, %f120, %p20;
	ld.shared.f32 	%f123, [%r122+44];
	setp.gt.f32 	%p21, %f123, %f122;
	selp.f32 	%f124, %f123, %f122, %p21;
	ld.shared.f32 	%f125, [%r122+48];
	setp.gt.f32 	%p22, %f125, %f124;
	selp.f32 	%f126, %f125, %f124, %p22;
	ld.shared.f32 	%f127, [%r122+52];
	setp.gt.f32 	%p23, %f127, %f126;
	selp.f32 	%f128, %f127, %f126, %p23;
	ld.shared.f32 	%f129, [%r122+56];
	setp.gt.f32 	%p24, %f129, %f128;
	selp.f32 	%f130, %f129, %f128, %p24;
	ld.shared.f32 	%f131, [%r122+60];
	setp.gt.f32 	%p25, %f131, %f130;
	selp.f32 	%f132, %f131, %f130, %p25;
	ld.shared.f32 	%f133, [%r122+64];
	setp.gt.f32 	%p26, %f133, %f132;
	selp.f32 	%f134, %f133, %f132, %p26;
	ld.shared.f32 	%f135, [%r122+68];
	setp.gt.f32 	%p27, %f135, %f134;
	selp.f32 	%f136, %f135, %f134, %p27;
	ld.shared.f32 	%f137, [%r122+72];
	setp.gt.f32 	%p28, %f137, %f136;
	selp.f32 	%f138, %f137, %f136, %p28;
	ld.shared.f32 	%f139, [%r122+76];
	setp.gt.f32 	%p29, %f139, %f138;
	selp.f32 	%f140, %f139, %f138, %p29;
	ld.shared.f32 	%f141, [%r122+80];
	setp.gt.f32 	%p30, %f141, %f140;
	selp.f32 	%f142, %f141, %f140, %p30;
	ld.shared.f32 	%f143, [%r122+84];
	setp.gt.f32 	%p31, %f143, %f142;
	selp.f32 	%f144, %f143, %f142, %p31;
	ld.shared.f32 	%f145, [%r122+88];
	setp.gt.f32 	%p32, %f145, %f144;
	selp.f32 	%f146, %f145, %f144, %p32;
	ld.shared.f32 	%f147, [%r122+92];
	setp.gt.f32 	%p33, %f147, %f146;
	selp.f32 	%f148, %f147, %f146, %p33;
	ld.shared.f32 	%f149, [%r122+96];
	setp.gt.f32 	%p34, %f149, %f148;
	selp.f32 	%f150, %f149, %f148, %p34;
	ld.shared.f32 	%f151, [%r122+100];
	setp.gt.f32 	%p35, %f151, %f150;
	selp.f32 	%f152, %f151, %f150, %p35;
	ld.shared.f32 	%f153, [%r122+104];
	setp.gt.f32 	%p36, %f153, %f152;
	selp.f32 	%f154, %f153, %f152, %p36;
	ld.shared.f32 	%f155, [%r122+108];
	setp.gt.f32 	%p37, %f155, %f154;
	selp.f32 	%f156, %f155, %f154, %p37;
	ld.shared.f32 	%f157, [%r122+112];
	setp.gt.f32 	%p38, %f157, %f156;
	selp.f32 	%f158, %f157, %f156, %p38;
	ld.shared.f32 	%f159, [%r122+116];
	setp.gt.f32 	%p39, %f159, %f158;
	selp.f32 	%f160, %f159, %f158, %p39;
	ld.shared.f32 	%f161, [%r122+120];
	setp.gt.f32 	%p40, %f161, %f160;
	selp.f32 	%f162, %f161, %f160, %p40;
	ld.shared.f32 	%f163, [%r122+124];
	setp.gt.f32 	%p41, %f163, %f162;
	selp.f32 	%f164, %f163, %f162, %p41;
	sub.f32 	%f165, %f101, %f164;
	mul.f32 	%f166, %f165, 0f3FB8AA3B;
	ex2.approx.f32 	%f167, %f166;
	st.shared.f32 	[%r122], %f167;
	add.f32 	%f168, %f167, 0f00000000;
	sub.f32 	%f169, %f103, %f164;
	mul.f32 	%f170, %f169, 0f3FB8AA3B;
	ex2.approx.f32 	%f171, %f170;
	st.shared.f32 	[%r122+4], %f171;
	add.f32 	%f172, %f168, %f171;
	sub.f32 	%f173, %f105, %f164;
	mul.f32 	%f174, %f173, 0f3FB8AA3B;
	ex2.approx.f32 	%f175, %f174;
	st.shared.f32 	[%r122+8], %f175;
	add.f32 	%f176, %f172, %f175;
	sub.f32 	%f177, %f107, %f164;
	mul.f32 	%f178, %f177, 0f3FB8AA3B;
	ex2.approx.f32 	%f179, %f178;
	st.shared.f32 	[%r122+12], %f179;
	add.f32 	%f180, %f176, %f179;
	sub.f32 	%f181, %f109, %f164;
	mul.f32 	%f182, %f181, 0f3FB8AA3B;
	ex2.approx.f32 	%f183, %f182;
	st.shared.f32 	[%r122+16], %f183;
	add.f32 	%f184, %f180, %f183;
	sub.f32 	%f185, %f111, %f164;
	mul.f32 	%f186, %f185, 0f3FB8AA3B;
	ex2.approx.f32 	%f187, %f186;
	st.shared.f32 	[%r122+20], %f187;
	add.f32 	%f188, %f184, %f187;
	sub.f32 	%f189, %f113, %f164;
	mul.f32 	%f190, %f189, 0f3FB8AA3B;
	ex2.approx.f32 	%f191, %f190;
	st.shared.f32 	[%r122+24], %f191;
	add.f32 	%f192, %f188, %f191;
	sub.f32 	%f193, %f115, %f164;
	mul.f32 	%f194, %f193, 0f3FB8AA3B;
	ex2.approx.f32 	%f195, %f194;
	st.shared.f32 	[%r122+28], %f195;
	add.f32 	%f196, %f192, %f195;
	sub.f32 	%f197, %f117, %f164;
	mul.f32 	%f198, %f197, 0f3FB8AA3B;
	ex2.approx.f32 	%f199, %f198;
	st.shared.f32 	[%r122+32], %f199;
	add.f32 	%f200, %f196, %f199;
	sub.f32 	%f201, %f119, %f164;
	mul.f32 	%f202, %f201, 0f3FB8AA3B;
	ex2.approx.f32 	%f203, %f202;
	st.shared.f32 	[%r122+36], %f203;
	add.f32 	%f204, %f200, %f203;
	sub.f32 	%f205, %f121, %f164;
	mul.f32 	%f206, %f205, 0f3FB8AA3B;
	ex2.approx.f32 	%f207, %f206;
	st.shared.f32 	[%r122+40], %f207;
	add.f32 	%f208, %f204, %f207;
	sub.f32 	%f209, %f123, %f164;
	mul.f32 	%f210, %f209, 0f3FB8AA3B;
	ex2.approx.f32 	%f211, %f210;
	st.shared.f32 	[%r122+44], %f211;
	add.f32 	%f212, %f208, %f211;
	sub.f32 	%f213, %f125, %f164;
	mul.f32 	%f214, %f213, 0f3FB8AA3B;
	ex2.approx.f32 	%f215, %f214;
	st.shared.f32 	[%r122+48], %f215;
	add.f32 	%f216, %f212, %f215;
	sub.f32 	%f217, %f127, %f164;
	mul.f32 	%f218, %f217, 0f3FB8AA3B;
	ex2.approx.f32 	%f219, %f218;
	st.shared.f32 	[%r122+52], %f219;
	add.f32 	%f220, %f216, %f219;
	sub.f32 	%f221, %f129, %f164;
	mul.f32 	%f222, %f221, 0f3FB8AA3B;
	ex2.approx.f32 	%f223, %f222;
	st.shared.f32 	[%r122+56], %f223;
	add.f32 	%f224, %f220, %f223;
	sub.f32 	%f225, %f131, %f164;
	mul.f32 	%f226, %f225, 0f3FB8AA3B;
	ex2.approx.f32 	%f227, %f226;
	st.shared.f32 	[%r122+60], %f227;
	add.f32 	%f228, %f224, %f227;
	sub.f32 	%f229, %f133, %f164;
	mul.f32 	%f230, %f229, 0f3FB8AA3B;
	ex2.approx.f32 	%f231, %f230;
	st.shared.f32 	[%r122+64], %f231;
	add.f32 	%f232, %f228, %f231;
	sub.f32 	%f233, %f135, %f164;
	mul.f32 	%f234, %f233, 0f3FB8AA3B;
	ex2.approx.f32 	%f235, %f234;
	st.shared.f32 	[%r122+68], %f235;
	add.f32 	%f236, %f232, %f235;
	sub.f32 	%f237, %f137, %f164;
	mul.f32 	%f238, %f237, 0f3FB8AA3B;
	ex2.approx.f32 	%f239, %f238;
	st.shared.f32 	[%r122+72], %f239;
	add.f32 	%f240, %f236, %f239;
	sub.f32 	%f241, %f139, %f164;
	mul.f32 	%f242, %f241, 0f3FB8AA3B;
	ex2.approx.f32 	%f243, %f242;
	st.shared.f32 	[%r122+76], %f243;
	add.f32 	%f244, %f240, %f243;
	sub.f32 	%f245, %f141, %f164;
	mul.f32 	%f246, %f245, 0f3FB8AA3B;
	ex2.approx.f32 	%f247, %f246;
	st.shared.f32 	[%r122+80], %f247;
	add.f32 	%f248, %f244, %f247;
	sub.f32 	%f249, %f143, %f164;
	mul.f32 	%f250, %f249, 0f3FB8AA3B;
	ex2.approx.f32 	%f251, %f250;
	st.shared.f32 	[%r122+84], %f251;
	add.f32 	%f252, %f248, %f251;
	sub.f32 	%f253, %f145, %f164;
	mul.f32 	%f254, %f253, 0f3FB8AA3B;
	ex2.approx.f32 	%f255, %f254;
	st.shared.f32 	[%r122+88], %f255;
	add.f32 	%f256, %f252, %f255;
	sub.f32 	%f257, %f147, %f164;
	mul.f32 	%f258, %f257, 0f3FB8AA3B;
	ex2.approx.f32 	%f259, %f258;
	st.shared.f32 	[%r122+92], %f259;
	add.f32 	%f260, %f256, %f259;
	sub.f32 	%f261, %f149, %f164;
	mul.f32 	%f262, %f261, 0f3FB8AA3B;
	ex2.approx.f32 	%f263, %f262;
	st.shared.f32 	[%r122+96], %f263;
	add.f32 	%f264, %f260, %f263;
	sub.f32 	%f265, %f151, %f164;
	mul.f32 	%f266, %f265, 0f3FB8AA3B;
	ex2.approx.f32 	%f267, %f266;
	st.shared.f32 	[%r122+100], %f267;
	add.f32 	%f268, %f264, %f267;
	sub.f32 	%f269, %f153, %f164;
	mul.f32 	%f270, %f269, 0f3FB8AA3B;
	ex2.approx.f32 	%f271, %f270;
	st.shared.f32 	[%r122+104], %f271;
	add.f32 	%f272, %f268, %f271;
	sub.f32 	%f273, %f155, %f164;
	mul.f32 	%f274, %f273, 0f3FB8AA3B;
	ex2.approx.f32 	%f275, %f274;
	st.shared.f32 	[%r122+108], %f275;
	add.f32 	%f276, %f272, %f275;
	sub.f32 	%f277, %f157, %f164;
	mul.f32 	%f278, %f277, 0f3FB8AA3B;
	ex2.approx.f32 	%f279, %f278;
	st.shared.f32 	[%r122+112], %f279;
	add.f32 	%f280, %f276, %f279;
	sub.f32 	%f281, %f159, %f164;
	mul.f32 	%f282, %f281, 0f3FB8AA3B;
	ex2.approx.f32 	%f283, %f282;
	st.shared.f32 	[%r122+116], %f283;
	add.f32 	%f284, %f280, %f283;
	sub.f32 	%f285, %f161, %f164;
	mul.f32 	%f286, %f285, 0f3FB8AA3B;
	ex2.approx.f32 	%f287, %f286;
	st.shared.f32 	[%r122+120], %f287;
	add.f32 	%f288, %f284, %f287;
	sub.f32 	%f289, %f163, %f164;
	mul.f32 	%f290, %f289, 0f3FB8AA3B;
	ex2.approx.f32 	%f291, %f290;
	st.shared.f32 	[%r122+124], %f291;
	add.f32 	%f292, %f288, %f291;
	shr.u32 	%r123, %r119, 3;
	and.b32  	%r124, %r123, 124;
	mov.u32 	%r125, _ZZ19flashattn_kernel_v2ILi1024ELi32ELi32EEvPKfS1_S1_PfS2_S2_iiifE9m_ij_smem;
	add.s32 	%r126, %r125, %r124;
	st.shared.f32 	[%r126], %f164;
	mov.u32 	%r127, _ZZ19flashattn_kernel_v2ILi1024ELi32ELi32EEvPKfS1_S1_PfS2_S2_iiifE3m_i;
	add.s32 	%r128, %r127, %r124;
	ld.shared.f32 	%f293, [%r128];
	max.f32 	%f294, %f164, %f293;
	mov.u32 	%r129, _ZZ19flashattn_kernel_v2ILi1024ELi32ELi32EEvPKfS1_S1_PfS2_S2_iiifE5m_new;
	add.s32 	%r130, %r129, %r124;
	st.shared.f32 	[%r130], %f294;
	sub.f32 	%f295, %f293, %f294;
	mul.f32 	%f296, %f295, 0f3FB8AA3B;
	ex2.approx.f32 	%f297, %f296;
	mov.u32 	%r131, _ZZ19flashattn_kernel_v2ILi1024ELi32ELi32EEvPKfS1_S1_PfS2_S2_iiifE3l_i;
	add.s32 	%r132, %r131, %r124;
	ld.shared.f32 	%f298, [%r132];
	sub.f32 	%f299, %f164, %f294;
	mul.f32 	%f300, %f299, 0f3FB8AA3B;
	ex2.approx.f32 	%f301, %f300;
	mul.f32 	%f302, %f292, %f301;
	fma.rn.f32 	%f303, %f297, %f298, %f302;
	mov.u32 	%r133, _ZZ19flashattn_kernel_v2ILi1024ELi32ELi32EEvPKfS1_S1_PfS2_S2_iiifE5l_new;
	add.s32 	%r134, %r133, %r124;
	st.shared.f32 	[%r134], %f303;
$L__BB0_18:
	bar.sync 	0;
	mov.u32 	%r135, %tid.x;
	shr.u32 	%r136, %r135, 3;
	and.b32  	%r137, %r136, 124;
	mov.u32 	%r138, _ZZ19flashattn_kernel_v2ILi1024ELi32ELi32EEvPKfS1_S1_PfS2_S2_iiifE3m_i;
	add.s32 	%r139, %r138, %r137;
	ld.shared.f32 	%f304, [%r139];
	mov.u32 	%r140, _ZZ19flashattn_kernel_v2ILi1024ELi32ELi32EEvPKfS1_S1_PfS2_S2_iiifE5m_new;
	add.s32 	%r141, %r140, %r137;
	ld.shared.f32 	%f3, [%r141];
	sub.f32 	%f305, %f304, %f3;
	mul.f32 	%f306, %f305, 0f3FB8AA3B;
	ex2.approx.f32 	%f307, %f306;
	mov.u32 	%r142, _ZZ19flashattn_kernel_v2ILi1024ELi32ELi32EEvPKfS1_S1_PfS2_S2_iiifE9m_ij_smem;
	add.s32 	%r143, %r142, %r137;
	ld.shared.f32 	%f308, [%r143];
	sub.f32 	%f309, %f308, %f3;
	mul.f32 	%f310, %f309, 0f3FB8AA3B;
	ex2.approx.f32 	%f4, %f310;
	mov.u32 	%r144, _ZZ19flashattn_kernel_v2ILi1024ELi32ELi32EEvPKfS1_S1_PfS2_S2_iiifE5l_new;
	add.s32 	%r145, %r144, %r137;
	ld.shared.f32 	%f5, [%r145];
	rcp.rn.f32 	%f6, %f5;
	mov.u32 	%r146, _ZZ19flashattn_kernel_v2ILi1024ELi32ELi32EEvPKfS1_S1_PfS2_S2_iiifE3l_i;
	add.s32 	%r147, %r146, %r137;
	ld.shared.f32 	%f311, [%r147];
	mul.f32 	%f7, %f307, %f311;
	mov.u32 	%r148, %ctaid.x;
	mul.lo.s32 	%r23, %r29, %r148;
	shl.b32 	%r149, %r23, 6;
	add.s32 	%r150, %r149, %r5;
	add.s32 	%r24, %r150, %r16;
	shl.b32 	%r151, %r135, 2;
	and.b32  	%r152, %r151, 3968;
	mov.u32 	%r153, _ZZ19flashattn_kernel_v2ILi1024ELi32ELi32EEvPKfS1_S1_PfS2_S2_iiifE9S_ij_smem;
	add.s32 	%r154, %r153, %r152;
	ld.shared.f32 	%f8, [%r154];
	ld.shared.f32 	%f9, [%r154+4];
	ld.shared.f32 	%f10, [%r154+8];
	ld.shared.f32 	%f11, [%r154+12];
	ld.shared.f32 	%f12, [%r154+16];
	ld.shared.f32 	%f13, [%r154+20];
	ld.shared.f32 	%f14, [%r154+24];
	ld.shared.f32 	%f15, [%r154+28];
	ld.shared.f32 	%f16, [%r154+32];
	ld.shared.f32 	%f17, [%r154+36];
	ld.shared.f32 	%f18, [%r154+40];
	ld.shared.f32 	%f19, [%r154+44];
	ld.shared.f32 	%f20, [%r154+48];
	ld.shared.f32 	%f21, [%r154+52];
	ld.shared.f32 	%f22, [%r154+56];
	ld.shared.f32 	%f23, [%r154+60];
	ld.shared.f32 	%f24, [%r154+64];
	ld.shared.f32 	%f25, [%r154+68];
	ld.shared.f32 	%f26, [%r154+72];
	ld.shared.f32 	%f27, [%r154+76];
	ld.shared.f32 	%f28, [%r154+80];
	ld.shared.f32 	%f29, [%r154+84];
	ld.shared.f32 	%f30, [%r154+88];
	ld.shared.f32 	%f31, [%r154+92];
	ld.shared.f32 	%f32, [%r154+96];
	ld.shared.f32 	%f33, [%r154+100];
	ld.shared.f32 	%f34, [%r154+104];
	ld.shared.f32 	%f35, [%r154+108];
	ld.shared.f32 	%f36, [%r154+112];
	ld.shared.f32 	%f37, [%r154+116];
	ld.shared.f32 	%f38, [%r154+120];
	ld.shared.f32 	%f39, [%r154+124];
	mov.u32 	%r167, %r3;
$L__BB0_19:
	shl.b32 	%r155, %r167, 2;
	mov.u32 	%r156, _ZZ19flashattn_kernel_v2ILi1024ELi32ELi32EEvPKfS1_S1_PfS2_S2_iiifE6V_smem;
	add.s32 	%r157, %r156, %r155;
	ld.shared.f32 	%f312, [%r157];
	fma.rn.f32 	%f313, %f8, %f312, 0f00000000;
	ld.shared.f32 	%f314, [%r157+256];
	fma.rn.f32 	%f315, %f9, %f314, %f313;
	ld.shared.f32 	%f316, [%r157+512];
	fma.rn.f32 	%f317, %f10, %f316, %f315;
	ld.shared.f32 	%f318, [%r157+768];
	fma.rn.f32 	%f319, %f11, %f318, %f317;
	ld.shared.f32 	%f320, [%r157+1024];
	fma.rn.f32 	%f321, %f12, %f320, %f319;
	ld.shared.f32 	%f322, [%r157+1280];
	fma.rn.f32 	%f323, %f13, %f322, %f321;
	ld.shared.f32 	%f324, [%r157+1536];
	fma.rn.f32 	%f325, %f14, %f324, %f323;
	ld.shared.f32 	%f326, [%r157+1792];
	fma.rn.f32 	%f327, %f15, %f326, %f325;
	ld.shared.f32 	%f328, [%r157+2048];
	fma.rn.f32 	%f329, %f16, %f328, %f327;
	ld.shared.f32 	%f330, [%r157+2304];
	fma.rn.f32 	%f331, %f17, %f330, %f329;
	ld.shared.f32 	%f332, [%r157+2560];
	fma.rn.f32 	%f333, %f18, %f332, %f331;
	ld.shared.f32 	%f334, [%r157+2816];
	fma.rn.f32 	%f335, %f19, %f334, %f333;
	ld.shared.f32 	%f336, [%r157+3072];
	fma.rn.f32 	%f337, %f20, %f336, %f335;
	ld.shared.f32 	%f338, [%r157+3328];
	fma.rn.f32 	%f339, %f21, %f338, %f337;
	ld.shared.f32 	%f340, [%r157+3584];
	fma.rn.f32 	%f341, %f22, %f340, %f339;
	ld.shared.f32 	%f342, [%r157+3840];
	fma.rn.f32 	%f343, %f23, %f342, %f341;
	ld.shared.f32 	%f344, [%r157+4096];
	fma.rn.f32 	%f345, %f24, %f344, %f343;
	ld.shared.f32 	%f346, [%r157+4352];
	fma.rn.f32 	%f347, %f25, %f346, %f345;
	ld.shared.f32 	%f348, [%r157+4608];
	fma.rn.f32 	%f349, %f26, %f348, %f347;
	ld.shared.f32 	%f350, [%r157+4864];
	fma.rn.f32 	%f351, %f27, %f350, %f349;
	ld.shared.f32 	%f352, [%r157+5120];
	fma.rn.f32 	%f353, %f28, %f352, %f351;
	ld.shared.f32 	%f354, [%r157+5376];
	fma.rn.f32 	%f355, %f29, %f354, %f353;
	ld.shared.f32 	%f356, [%r157+5632];
	fma.rn.f32 	%f357, %f30, %f356, %f355;
	ld.shared.f32 	%f358, [%r157+5888];
	fma.rn.f32 	%f359, %f31, %f358, %f357;
	ld.shared.f32 	%f360, [%r157+6144];
	fma.rn.f32 	%f361, %f32, %f360, %f359;
	ld.shared.f32 	%f362, [%r157+6400];
	fma.rn.f32 	%f363, %f33, %f362, %f361;
	ld.shared.f32 	%f364, [%r157+6656];
	fma.rn.f32 	%f365, %f34, %f364, %f363;
	ld.shared.f32 	%f366, [%r157+6912];
	fma.rn.f32 	%f367, %f35, %f366, %f365;
	ld.shared.f32 	%f368, [%r157+7168];
	fma.rn.f32 	%f369, %f36, %f368, %f367;
	ld.shared.f32 	%f370, [%r157+7424];
	fma.rn.f32 	%f371, %f37, %f370, %f369;
	ld.shared.f32 	%f372, [%r157+7680];
	fma.rn.f32 	%f373, %f38, %f372, %f371;
	ld.shared.f32 	%f374, [%r157+7936];
	fma.rn.f32 	%f375, %f39, %f374, %f373;
	add.s32 	%r158, %r5, %r167;
	shl.b32 	%r159, %r158, 2;
	mov.u32 	%r160, _ZZ19flashattn_kernel_v2ILi1024ELi32ELi32EEvPKfS1_S1_PfS2_S2_iiifE6O_smem;
	add.s32 	%r161, %r160, %r159;
	ld.shared.f32 	%f376, [%r161];
	mul.f32 	%f377, %f376, %f7;
	fma.rn.f32 	%f378, %f4, %f375, %f377;
	mul.f32 	%f379, %f6, %f378;
	st.shared.f32 	[%r161], %f379;
	add.s32 	%r162, %r24, %r167;
	mul.wide.s32 	%rd28, %r162, 4;
	add.s64 	%rd29, %rd1, %rd28;
	st.global.f32 	[%rd29], %f379;
	add.s32 	%r26, %r167, 32;
	setp.lt.u32 	%p42, %r167, 32;
	mov.u32 	%r167, %r26;
	@%p42 bra 	$L__BB0_19;
	ld.param.u64 	%rd41, [_Z19flashattn_kernel_v2ILi1024ELi32ELi32EEvPKfS1_S1_PfS2_S2_iiif_param_5];
	ld.param.u64 	%rd39, [_Z19flashattn_kernel_v2ILi1024ELi32ELi32EEvPKfS1_S1_PfS2_S2_iiif_param_4];
	add.s32 	%r163, %r22, %r23;
	cvta.to.global.u64 	%rd30, %rd41;
	mul.wide.s32 	%rd31, %r163, 4;
	add.s64 	%rd32, %rd30, %rd31;
	st.global.f32 	[%rd32], %f3;
	cvta.to.global.u64 	%rd33, %rd39;
	add.s64 	%rd34, %rd33, %rd31;
	st.global.f32 	[%rd34], %f5;
	bar.sync 	0;
	add.s32 	%r165, %r165, 1;
	setp.ne.s32 	%p43, %r165, %r4;
	@%p43 bra 	$L__BB0_8;
$L__BB0_21:
	bar.sync 	0;
	add.s32 	%r164, %r164, 1;
	setp.ne.s32 	%p44, %r164, %r6;
	@%p44 bra 	$L__BB0_2;
$L__BB0_22:
	ret;

}


// ===== COMPILED SASS (sm_100) =====

	.target	sm_100

	.elftype	@"ET_EXEC"


//--------------------- .note.nv.tkinfo           --------------------------
	.section	.note.nv.tkinfo,"",@"SHT_NOTE"
	.sectionflags	@"SHF_NOTE_NV_TKINFO"
	.tkinfo
        /*0018*/ 	.word	0x00000002
        /*0030*/ 	.string	""
        /*0030*/ 	.string	"ptxas"
        /*0030*/ 	.string	"Cuda compilation tools, release 13.0, V13.0.88"
        /*0030*/ 	.string	"Build cuda_13.0.r13.0/compiler.36424714_0"
        /*0030*/ 	.string	"-arch sm_100 -m 64 "



//--------------------- .note.nv.cuinfo           --------------------------
	.section	.note.nv.cuinfo,"",@"SHT_NOTE"
	.sectionflags	@"SHF_NOTE_NV_CUINFO"
        /*0018*/ 	.short	0x0002
        /*001a*/ 	.short	0x0064
        /*001c*/ 	.short	0x0082
	.zero		2


//--------------------- .nv.info                  --------------------------
	.section	.nv.info,"",@"SHT_CUDA_INFO"
	.align	4


	//----- nvinfo : EIATTR_REGCOUNT
	.align		4
        /*0000*/ 	.byte	0x04, 0x2f
        /*0002*/ 	.short	(.L_1 - .L_0)
	.align		4
.L_0:
        /*0004*/ 	.word	index@(_Z19flashattn_kernel_v2ILi1024ELi32ELi32EEvPKfS1_S1_PfS2_S2_iiif)
        /*0008*/ 	.word	0x00000040


	//----- nvinfo : EIATTR_FRAME_SIZE
	.align		4
.L_1:
        /*000c*/ 	.byte	0x04, 0x11
        /*000e*/ 	.short	(.L_3 - .L_2)
	.align		4
.L_2:
        /*0010*/ 	.word	index@($__internal_0_$__cuda_sm20_rcp_rn_f32_slowpath)
        /*0014*/ 	.word	0x00000000


	//----- nvinfo : EIATTR_FRAME_SIZE
	.align		4
.L_3:
        /*0018*/ 	.byte	0x04, 0x11
        /*001a*/ 	.short	(.L_5 - .L_4)
	.align		4
.L_4:
        /*001c*/ 	.word	index@(_Z19flashattn_kernel_v2ILi1024ELi32ELi32EEvPKfS1_S1_PfS2_S2_iiif)
        /*0020*/ 	.word	0x00000000


	//----- nvinfo : EIATTR_MIN_STACK_SIZE
	.align		4
.L_5:
        /*0024*/ 	.byte	0x04, 0x12
        /*0026*/ 	.short	(.L_7 - .L_6)
	.align		4
.L_6:
        /*0028*/ 	.word	index@(_Z19flashattn_kernel_v2ILi1024ELi32ELi32EEvPKfS1_S1_PfS2_S2_iiif)
        /*002c*/ 	.word	0x00000000
.L_7:


//--------------------- .nv.compat                --------------------------
	.section	.nv.compat,"",@"SHT_CUDA_COMPAT_INFO"
	.align	4
        /*0000*/ 	.byte	0x02, 0x09, 0x00, 0x00, 0x02, 0x02, 0x01, 0x00, 0x02, 0x05, 0x05, 0x00, 0x03, 0x07, 0x01, 0x01
        /*0010*/ 	.byte	0x02, 0x03, 0x00, 0x00, 0x02, 0x06, 0x01, 0x00, 0x04, 0x0b, 0x08, 0x00, 0x01, 0x00, 0x00, 0x00
        /*0020*/ 	.byte	0x00, 0x00, 0x00, 0x00


//--------------------- .nv.info._Z19flashattn_kernel_v2ILi1024ELi32ELi32EEvPKfS1_S1_PfS2_S2_iiif --------------------------
	.section	.nv.info._Z19flashattn_kernel_v2ILi1024ELi32ELi32EEvPKfS1_S1_PfS2_S2_iiif,"",@"SHT_CUDA_INFO"
	.sectionflags	@""
	.align	4


	//----- nvinfo : EIATTR_CUDA_API_VERSION
	.align		4
        /*0000*/ 	.byte	0x04, 0x37
        /*0002*/ 	.short	(.L_9 - .L_8)
.L_8:
        /*0004*/ 	.word	0x00000082


	//----- nvinfo : EIATTR_KPARAM_INFO
	.align		4
.L_9:
        /*0008*/ 	.byte	0x04, 0x17
        /*000a*/ 	.short	(.L_11 - .L_10)
.L_10:
        /*000c*/ 	.word	0x00000000
        /*0010*/ 	.short	0x0009
        /*0012*/ 	.short	0x003c
        /*0014*/ 	.byte	0x00, 0xf0, 0x11, 0x00


	//----- nvinfo : EIATTR_KPARAM_INFO
	.align		4
.L_11:
        /*0018*/ 	.byte	0x04, 0x17
        /*001a*/ 	.short	(.L_13 - .L_12)
.L_12:
        /*001c*/ 	.word	0x00000000
        /*0020*/ 	.short	0x0008
        /*0022*/ 	.short	0x0038
        /*0024*/ 	.byte	0x00, 0xf0, 0x11, 0x00


	//----- nvinfo : EIATTR_KPARAM_INFO
	.align		4
.L_13:
        /*0028*/ 	.byte	0x04, 0x17
        /*002a*/ 	.short	(.L_15 - .L_14)
.L_14:
        /*002c*/ 	.word	0x00000000
        /*0030*/ 	.short	0x0007
        /*0032*/ 	.short	0x0034
        /*0034*/ 	.byte	0x00, 0xf0, 0x11, 0x00


	//----- nvinfo : EIATTR_KPARAM_INFO
	.align		4
.L_15:
        /*0038*/ 	.byte	0x04, 0x17
        /*003a*/ 	.short	(.L_17 - .L_16)
.L_16:
        /*003c*/ 	.word	0x00000000
        /*0040*/ 	.short	0x0006
        /*0042*/ 	.short	0x0030
        /*0044*/ 	.byte	0x00, 0xf0, 0x11, 0x00


	//----- nvinfo : EIATTR_KPARAM_INFO
	.align		4
.L_17:
        /*0048*/ 	.byte	0x04, 0x17
        /*004a*/ 	.short	(.L_19 - .L_18)
.L_18:
        /*004c*/ 	.word	0x00000000
        /*0050*/ 	.short	0x0005
        /*0052*/ 	.short	0x0028
        /*0054*/ 	.byte	0x00, 0xf5, 0x21, 0x00


	//----- nvinfo : EIATTR_KPARAM_INFO
	.align		4
.L_19:
        /*0058*/ 	.byte	0x04, 0x17
        /*005a*/ 	.short	(.L_21 - .L_20)
.L_20:
        /*005c*/ 	.word	0x00000000
        /*0060*/ 	.short	0x0004
        /*0062*/ 	.short	0x0020
        /*0064*/ 	.byte	0x00, 0xf5, 0x21, 0x00


	//----- nvinfo : EIATTR_KPARAM_INFO
	.align		4
.L_21:
        /*0068*/ 	.byte	0x04, 0x17
        /*006a*/ 	.short	(.L_23 - .L_22)
.L_22:
        /*006c*/ 	.word	0x00000000
        /*0070*/ 	.short	0x0003
        /*0072*/ 	.short	0x0018
        /*0074*/ 	.byte	0x00, 0xf5, 0x21, 0x00


	//----- nvinfo : EIATTR_KPARAM_INFO
	.align		4
.L_23:
        /*0078*/ 	.byte	0x04, 0x17
        /*007a*/ 	.short	(.L_25 - .L_24)
.L_24:
        /*007c*/ 	.word	0x00000000
        /*0080*/ 	.short	0x0002
        /*0082*/ 	.short	0x0010
        /*0084*/ 	.byte	0x00, 0xf5, 0x21, 0x00


	//----- nvinfo : EIATTR_KPARAM_INFO
	.align		4
.L_25:
        /*0088*/ 	.byte	0x04, 0x17
        /*008a*/ 	.short	(.L_27 - .L_26)
.L_26:
        /*008c*/ 	.word	0x00000000
        /*0090*/ 	.short	0x0001
        /*0092*/ 	.short	0x0008
        /*0094*/ 	.byte	0x00, 0xf5, 0x21, 0x00


	//----- nvinfo : EIATTR_KPARAM_INFO
	.align		4
.L_27:
        /*0098*/ 	.byte	0x04, 0x17
        /*009a*/ 	.short	(.L_29 - .L_28)
.L_28:
        /*009c*/ 	.word	0x00000000
        /*00a0*/ 	.short	0x0000
        /*00a2*/ 	.short	0x0000
        /*00a4*/ 	.byte	0x00, 0xf5, 0x21, 0x00


	//----- nvinfo : EIATTR_SPARSE_MMA_MASK
	.align		4
.L_29:
        /*00a8*/ 	.byte	0x03, 0x50
        /*00aa*/ 	.short	0x0000


	//----- nvinfo : EIATTR_MAXREG_COUNT
	.align		4
        /*00ac*/ 	.byte	0x03, 0x1b
        /*00ae*/ 	.short	0x00ff


	//----- nvinfo : EIATTR_NUM_BARRIERS
	.align		4
        /*00b0*/ 	.byte	0x02, 0x4c
        /*00b2*/ 	.byte	0x01
	.zero		1


	//----- nvinfo : EIATTR_MERCURY_ISA_VERSION
	.align		4
        /*00b4*/ 	.byte	0x03, 0x5f
        /*00b6*/ 	.short	0x0101


	//----- nvinfo : EIATTR_INT_WARP_WIDE_INSTR_OFFSETS
	.align		4
        /*00b8*/ 	.byte	0x04, 0x31
        /*00ba*/ 	.short	(.L_31 - .L_30)


	//   ....[0]....
.L_30:
        /*00bc*/ 	.word	0x000006d0


	//----- nvinfo : EIATTR_VRC_CTA_INIT_COUNT
	.align		4
.L_31:
        /*00c0*/ 	.byte	0x02, 0x4a
	.zero		1
	.zero		1


	//----- nvinfo : EIATTR_EXIT_INSTR_OFFSETS
	.align		4
        /*00c4*/ 	.byte	0x04, 0x1c
        /*00c6*/ 	.short	(.L_33 - .L_32)


	//   ....[0]....
.L_32:
        /*00c8*/ 	.word	0x00000030


	//   ....[1]....
        /*00cc*/ 	.word	0x00003380


	//----- nvinfo : EIATTR_CRS_STACK_SIZE
	.align		4
.L_33:
        /*00d0*/ 	.byte	0x04, 0x1e
        /*00d2*/ 	.short	(.L_35 - .L_34)
.L_34:
        /*00d4*/ 	.word	0x00000000


	//----- nvinfo : EIATTR_CBANK_PARAM_SIZE
	.align		4
.L_35:
        /*00d8*/ 	.byte	0x03, 0x19
        /*00da*/ 	.short	0x0040


	//----- nvinfo : EIATTR_PARAM_CBANK
	.align		4
        /*00dc*/ 	.byte	0x04, 0x0a
        /*00de*/ 	.short	(.L_37 - .L_36)
	.align		4
.L_36:
        /*00e0*/ 	.word	index@(.nv.constant0._Z19flashattn_kernel_v2ILi1024ELi32ELi32EEvPKfS1_S1_PfS2_S2_iiif)
        /*00e4*/ 	.short	0x0380
        /*00e6*/ 	.short	0x0040


	//----- nvinfo : EIATTR_SW_WAR
	.align		4
.L_37:
        /*00e8*/ 	.byte	0x04, 0x36
        /*00ea*/ 	.short	(.L_39 - .L_38)
.L_38:
        /*00ec*/ 	.word	0x00000008
.L_39:


//--------------------- .nv.callgraph             --------------------------
	.section	.nv.callgraph,"",@"SHT_CUDA_CALLGRAPH"
	.align	4
	.sectionentsize	8
	.align		4
        /*0000*/ 	.word	0x00000000
	.align		4
        /*0004*/ 	.word	0xffffffff
	.align		4
        /*0008*/ 	.word	0x00000000
	.align		4
        /*000c*/ 	.word	0xfffffffe
	.align		4
        /*0010*/ 	.word	0x00000000
	.align		4
        /*0014*/ 	.word	0xfffffffd
	.align		4
        /*0018*/ 	.word	0x00000000
	.align		4
        /*001c*/ 	.word	0xfffffffc


//--------------------- .text._Z19flashattn_kernel_v2ILi1024ELi32ELi32EEvPKfS1_S1_PfS2_S2_iiif --------------------------
	.section	.text._Z19flashattn_kernel_v2ILi1024ELi32ELi32EEvPKfS1_S1_PfS2_S2_iiif,"ax",@progbits
	.align	128
        .global         _Z19flashattn_kernel_v2ILi1024ELi32ELi32EEvPKfS1_S1_PfS2_S2_iiif
        .type           _Z19flashattn_kernel_v2ILi1024ELi32ELi32EEvPKfS1_S1_PfS2_S2_iiif,@function
        .size           _Z19flashattn_kernel_v2ILi1024ELi32ELi32EEvPKfS1_S1_PfS2_S2_iiif,(.L_x_15 - _Z19flashattn_kernel_v2ILi1024ELi32ELi32EEvPKfS1_S1_PfS2_S2_iiif)
        .other          _Z19flashattn_kernel_v2ILi1024ELi32ELi32EEvPKfS1_S1_PfS2_S2_iiif,@"STO_CUDA_ENTRY STV_DEFAULT"
_Z19flashattn_kernel_v2ILi1024ELi32ELi32EEvPKfS1_S1_PfS2_S2_iiif:
.text._Z19flashattn_kernel_v2ILi1024ELi32ELi32EEvPKfS1_S1_PfS2_S2_iiif:
[----:B------:R-:W-:Y:S08]  /*0000*/  LDC R1, c[0x0][0x37c] ;  /* 0x0000df00ff017b82 */ /* 0x000ff00000000800 */
[----:B------:R-:W0:Y:S02]  /*0010*/  LDC R0, c[0x0][0x3b8] ;  /* 0x0000ee00ff007b82 */ /* 0x000e240000000800 */
[----:B0-----:R-:W-:-:S13]  /*0020*/  ISETP.GE.AND P0, PT, R0, 0x1, PT ;  /* 0x000000010000780c */ /* 0x001fda0003f06270 */
[----:B------:R-:W-:Y:S05]  /*0030*/  @!P0 EXIT ;  /* 0x000000000000894d */ /* 0x000fea0003800000 */
[----:B------:R-:W0:Y:S01]  /*0040*/  S2R R10, SR_TID.X ;  /* 0x00000000000a7919 */ /* 0x000e220000002100 */
[----:B------:R-:W1:Y:S01]  /*0050*/  S2UR UR6, SR_CgaCtaId ;  /* 0x00000000000679c3 */ /* 0x000e620000008800 */
[----:B------:R-:W-:Y:S01]  /*0060*/  UMOV UR4, 0x400 ;  /* 0x0000040000047882 */ /* 0x000fe20000000000 */
[----:B------:R-:W-:Y:S01]  /*0070*/  HFMA2 R0, -RZ, RZ, 0, 0 ;  /* 0x00000000ff007431 */ /* 0x000fe200000001ff */
[----:B------:R-:W-:Y:S01]  /*0080*/  UIADD3 UR5, UPT, UPT, UR4, 0x2000, URZ ;  /* 0x0000200004057890 */ /* 0x000fe2000fffe0ff */
[----:B------:R-:W2:Y:S01]  /*0090*/  LDCU.64 UR10, c[0x0][0x358] ;  /* 0x00006b00ff0a77ac */ /* 0x000ea20008000a00 */
[----:B-1----:R-:W-:Y:S02]  /*00a0*/  ULEA UR4, UR6, UR4, 0x18 ;  /* 0x0000000406047291 */ /* 0x002fe4000f8ec0ff */
[----:B------:R-:W-:Y:S01]  /*00b0*/  ULEA UR5, UR6, UR5, 0x18 ;  /* 0x0000000506057291 */ /* 0x000fe2000f8ec0ff */
[----:B0-----:R-:W-:Y:S02]  /*00c0*/  SHF.R.U32.HI R40, RZ, 0x5, R10 ;  /* 0x00000005ff287819 */ /* 0x001fe4000001160a */
[----:B------:R-:W-:-:S02]  /*00d0*/  LOP3.LUT R10, R10, 0x1f, RZ, 0xc0, !PT ;  /* 0x0000001f0a0a7812 */ /* 0x000fc400078ec0ff */
[C---:B------:R-:W-:Y:S02]  /*00e0*/  SHF.L.U32 R41, R40.reuse, 0x6, RZ ;  /* 0x0000000628297819 */ /* 0x040fe400000006ff */
[----:B------:R-:W-:Y:S02]  /*00f0*/  LEA R40, R40, UR4, 0x8 ;  /* 0x0000000428287c11 */ /* 0x000fe4000f8e40ff */
[----:B--2---:R-:W-:-:S07]  /*0100*/  LEA R10, R10, UR5, 0x8 ;  /* 0x000000050a0a7c11 */ /* 0x004fce000f8e40ff */
.L_x_9:
[----:B0-----:R-:W0:Y:S01]  /*0110*/  S2R R16, SR_TID.X ;  /* 0x0000000000107919 */ /* 0x001e220000002100 */
[----:B-1----:R-:W1:Y:S01]  /*0120*/  LDC R8, c[0x0][0x3b8] ;  /* 0x0000ee00ff087b82 */ /* 0x002e620000000800 */
[----:B------:R-:W-:Y:S01]  /*0130*/  SHF.L.U32 R4, R0, 0x5, RZ ;  /* 0x0000000500047819 */ /* 0x000fe200000006ff */
[----:B------:R-:W2:Y:S06]  /*0140*/  S2R R2, SR_TID.X ;  /* 0x0000000000027919 */ /* 0x000eac0000002100 */
[----:B------:R-:W3:Y:S01]  /*0150*/  S2UR UR4, SR_CTAID.X ;  /* 0x00000000000479c3 */ /* 0x000ee20000002500 */
[----:B0-----:R-:W-:-:S02]  /*0160*/  SHF.R.U32.HI R3, RZ, 0x6, R16 ;  /* 0x00000006ff037819 */ /* 0x001fc40000011610 */
[----:B------:R-:W-:Y:S02]  /*0170*/  LOP3.LUT R5, R16, 0x400, RZ, 0xfc, !PT ;  /* 0x0000040010057812 */ /* 0x000fe400078efcff */
[----:B------:R-:W-:Y:S02]  /*0180*/  LOP3.LUT R3, R4, R3, RZ, 0xfc, !PT ;  /* 0x0000000304037212 */ /* 0x000fe400078efcff */
[----:B------:R-:W-:Y:S02]  /*0190*/  LEA.HI R4, R5, R4, RZ, 0x1a ;  /* 0x0000000405047211 */ /* 0x000fe400078fd0ff */
[-C--:B-1----:R-:W-:Y:S01]  /*01a0*/  ISETP.GE.AND P0, PT, R3, R8.reuse, PT ;  /* 0x000000080300720c */ /* 0x082fe20003f06270 */
[----:B---3--:R-:W-:Y:S01]  /*01b0*/  IMAD R3, R8, UR4, RZ ;  /* 0x0000000408037c24 */ /* 0x008fe2000f8e02ff */
[----:B------:R-:W-:Y:S01]  /*01c0*/  ISETP.GE.AND P1, PT, R4, R8, PT ;  /* 0x000000080400720c */ /* 0x000fe20003f26270 */
[----:B------:R-:W0:Y:S01]  /*01d0*/  LDCU UR4, c[0x0][0x3b8] ;  /* 0x00007700ff0477ac */ /* 0x000e220008000800 */
[----:B------:R-:W-:-:S02]  /*01e0*/  LOP3.LUT R16, R16, 0x3f, RZ, 0xc0, !PT ;  /* 0x0000003f10107812 */ /* 0x000fc400078ec0ff */
[C---:B--2---:R-:W-:Y:S02]  /*01f0*/  LOP3.LUT R8, R2.reuse, 0x400, RZ, 0xfc, !PT ;  /* 0x0000040002087812 */ /* 0x044fe400078efcff */
[----:B------:R-:W-:Y:S02]  /*0200*/  LEA R9, R3, R16, 0x6 ;  /* 0x0000001003097211 */ /* 0x000fe400078e30ff */
[----:B------:R-:W-:Y:S02]  /*0210*/  LOP3.LUT R3, R2, 0x3c0, RZ, 0xc0, !PT ;  /* 0x000003c002037812 */ /* 0x000fe400078ec0ff */
[----:B------:R-:W-:Y:S01]  /*0220*/  LEA R11, R0, R9, 0xb ;  /* 0x00000009000b7211 */ /* 0x000fe200078e58ff */
[----:B------:R-:W1:Y:S01]  /*0230*/  @!P0 LDC.64 R4, c[0x0][0x388] ;  /* 0x0000e200ff048b82 */ /* 0x000e620000000a00 */
[----:B------:R-:W-:Y:S02]  /*0240*/  LOP3.LUT R8, R8, 0x7c0, RZ, 0xc0, !PT ;  /* 0x000007c008087812 */ /* 0x000fe400078ec0ff */
[----:B------:R-:W-:-:S02]  /*0250*/  @!P0 IADD3 R9, PT, PT, R3, R11, RZ ;  /* 0x0000000b03098210 */ /* 0x000fc40007ffe0ff */
[----:B------:R-:W-:-:S03]  /*0260*/  @!P1 IADD3 R11, PT, PT, R8, R11, RZ ;  /* 0x0000000b080b9210 */ /* 0x000fc60007ffe0ff */
[----:B------:R-:W2:Y:S08]  /*0270*/  @!P0 LDC.64 R6, c[0x0][0x390] ;  /* 0x0000e400ff068b82 */ /* 0x000eb00000000a00 */
[----:B------:R-:W3:Y:S08]  /*0280*/  @!P1 LDC.64 R12, c[0x0][0x388] ;  /* 0x0000e200ff0c9b82 */ /* 0x000ef00000000a00 */
[----:B------:R-:W4:Y:S01]  /*0290*/  @!P1 LDC.64 R14, c[0x0][0x390] ;  /* 0x0000e400ff0e9b82 */ /* 0x000f220000000a00 */
[----:B-1----:R-:W-:-:S06]  /*02a0*/  @!P0 IMAD.WIDE R4, R9, 0x4, R4 ;  /* 0x0000000409048825 */ /* 0x002fcc00078e0204 */
[----:B------:R1:W5:Y:S01]  /*02b0*/  @!P0 LDG.E R4, desc[UR10][R4.64] ;  /* 0x0000000a04048981 */ /* 0x000362000c1e1900 */
[----:B--2---:R-:W-:-:S06]  /*02c0*/  @!P0 IMAD.WIDE R6, R9, 0x4, R6 ;  /* 0x0000000409068825 */ /* 0x004fcc00078e0206 */
[----:B------:R-:W2:Y:S01]  /*02d0*/  @!P0 LDG.E R6, desc[UR10][R6.64] ;  /* 0x0000000a06068981 */ /* 0x000ea2000c1e1900 */
[----:B---3--:R-:W-:-:S06]  /*02e0*/  @!P1 IMAD.WIDE R12, R11, 0x4, R12 ;  /* 0x000000040b0c9825 */ /* 0x008fcc00078e020c */
[----:B------:R3:W2:Y:S01]  /*02f0*/  @!P1 LDG.E R13, desc[UR10][R12.64] ;  /* 0x0000000a0c0d9981 */ /* 0x0006a2000c1e1900 */
[----:B----4-:R-:W-:-:S06]  /*0300*/  @!P1 IMAD.WIDE R14, R11, 0x4, R14 ;  /* 0x000000040b0e9825 */ /* 0x010fcc00078e020e */
[----:B------:R-:W4:Y:S01]  /*0310*/  @!P1 LDG.E R14, desc[UR10][R14.64] ;  /* 0x0000000a0e0e9981 */ /* 0x000f22000c1e1900 */
[----:B------:R-:W3:Y:S01]  /*0320*/  @!P0 S2R R18, SR_CgaCtaId ;  /* 0x0000000000128919 */ /* 0x000ee20000008800 */
[----:B------:R-:W3:Y:S01]  /*0330*/  @!P1 S2R R22, SR_CgaCtaId ;  /* 0x0000000000169919 */ /* 0x000ee20000008800 */
[----:B------:R-:W-:Y:S01]  /*0340*/  @!P0 MOV R9, 0x400 ;  /* 0x0000040000098802 */ /* 0x000fe20000000f00 */
[----:B0-----:R-:W-:-:S03]  /*0350*/  UIADD3 UR4, UPT, UPT, UR4, 0x1f, URZ ;  /* 0x0000001f04047890 */ /* 0x001fc6000fffe0ff */
[C---:B------:R-:W-:Y:S01]  /*0360*/  @!P0 IADD3 R11, PT, PT, R9.reuse, 0x2000, RZ ;  /* 0x00002000090b8810 */ /* 0x040fe20007ffe0ff */
[----:B------:R-:W-:Y:S01]  /*0370*/  USHF.R.S32.HI UR5, URZ, 0x1f, UR4 ;  /* 0x0000001fff057899 */ /* 0x000fe20008011404 */
[----:B------:R-:W-:Y:S02]  /*0380*/  @!P0 IADD3 R9, PT, PT, R9, 0x4000, RZ ;  /* 0x0000400009098810 */ /* 0x000fe40007ffe0ff */
[----:B-1----:R-:W-:Y:S01]  /*0390*/  @!P0 IADD3 R5, PT, PT, R3, R16, RZ ;  /* 0x0000001003058210 */ /* 0x002fe20007ffe0ff */
[----:B------:R-:W-:Y:S01]  /*03a0*/  ULEA.HI UR5, UR5, UR4, URZ, 0x5 ;  /* 0x0000000405057291 */ /* 0x000fe2000f8f28ff */
[----:B------:R-:W-:-:S03]  /*03b0*/  @!P1 MOV R17, 0x400 ;  /* 0x0000040000119802 */ /* 0x000fc60000000f00 */
[----:B------:R-:W-:Y:S01]  /*03c0*/  USHF.R.S32.HI UR9, URZ, 0x5, UR5 ;  /* 0x00000005ff097899 */ /* 0x000fe20008011405 */
[C---:B------:R-:W-:Y:S02]  /*03d0*/  @!P1 IADD3 R19, PT, PT, R17.reuse, 0x2000, RZ ;  /* 0x0000200011139810 */ /* 0x040fe40007ffe0ff */
[----:B------:R-:W-:Y:S02]  /*03e0*/  @!P1 IADD3 R17, PT, PT, R17, 0x4000, RZ ;  /* 0x0000400011119810 */ /* 0x000fe40007ffe0ff */
[C---:B---3--:R-:W-:Y:S02]  /*03f0*/  @!P0 LEA R20, R18.reuse, R11, 0x18 ;  /* 0x0000000b12148211 */ /* 0x048fe400078ec0ff */
[----:B------:R-:W-:Y:S02]  /*0400*/  @!P0 LEA R12, R18, R9, 0x18 ;  /* 0x00000009120c8211 */ /* 0x000fe400078ec0ff */
[C---:B------:R-:W-:Y:S02]  /*0410*/  @!P0 LEA R7, R5.reuse, R20, 0x2 ;  /* 0x0000001405078211 */ /* 0x040fe400078e10ff */
[----:B------:R-:W-:-:S02]  /*0420*/  @!P0 LEA R5, R5, R12, 0x2 ;  /* 0x0000000c05058211 */ /* 0x000fc400078e10ff */
[----:B------:R-:W-:Y:S02]  /*0430*/  @!P1 LEA R19, R22, R19, 0x18 ;  /* 0x0000001316139211 */ /* 0x000fe400078ec0ff */
[----:B------:R-:W-:Y:S02]  /*0440*/  @!P1 IADD3 R16, PT, PT, R8, R16, RZ ;  /* 0x0000001008109210 */ /* 0x000fe40007ffe0ff */
[----:B------:R-:W-:Y:S02]  /*0450*/  @!P1 LEA R9, R22, R17, 0x18 ;  /* 0x0000001116099211 */ /* 0x000fe400078ec0ff */
[C---:B------:R-:W-:Y:S02]  /*0460*/  @!P1 LEA R12, R16.reuse, R19, 0x2 ;  /* 0x00000013100c9211 */ /* 0x040fe400078e10ff */
[----:B------:R-:W-:Y:S01]  /*0470*/  @!P1 LEA R9, R16, R9, 0x2 ;  /* 0x0000000910099211 */ /* 0x000fe200078e10ff */
[----:B-----5:R0:W-:Y:S04]  /*0480*/  @!P0 STS [R7], R4 ;  /* 0x0000000407008388 */ /* 0x0201e80000000800 */
[----:B--2---:R0:W-:Y:S01]  /*0490*/  @!P0 STS [R5], R6 ;  /* 0x0000000605008388 */ /* 0x0041e20000000800 */
[----:B------:R-:W-:-:S03]  /*04a0*/  ISETP.GE.AND P0, PT, R0, UR9, PT ;  /* 0x0000000900007c0c */ /* 0x000fc6000bf06270 */
[----:B------:R0:W-:Y:S04]  /*04b0*/  @!P1 STS [R12], R13 ;  /* 0x0000000d0c009388 */ /* 0x0001e80000000800 */
[----:B----4-:R0:W-:Y:S01]  /*04c0*/  @!P1 STS [R9], R14 ;  /* 0x0000000e09009388 */ /* 0x0101e20000000800 */
[----:B------:R-:W-:Y:S06]  /*04d0*/  BAR.SYNC.DEFER_BLOCKING 0x0 ;  /* 0x0000000000007b1d */ /* 0x000fec0000010000 */
[----:B------:R-:W-:Y:S05]  /*04e0*/  @P0 BRA `(.L_x_0) ;  /* 0x0000002c00780947 */ /* 0x000fea0003800000 */
[----:B0-----:R-:W-:-:S07]  /*04f0*/  MOV R9, R0 ;  /* 0x0000000000097202 */ /* 0x001fce0000000f00 */
.L_x_8:
[----:B0-----:R-:W0:Y:S01]  /*0500*/  S2R R43, SR_TID.X ;  /* 0x00000000002b7919 */ /* 0x001e220000002100 */
[----:B-1----:R-:W1:Y:S01]  /*0510*/  LDC R5, c[0x0][0x3b8] ;  /* 0x0000ee00ff057b82 */ /* 0x002e620000000800 */
[----:B------:R-:W-:-:S07]  /*0520*/  SHF.L.U32 R45, R9, 0x5, RZ ;  /* 0x00000005092d7819 */ /* 0x000fce00000006ff */
[----:B------:R-:W1:Y:S01]  /*0530*/  S2UR UR4, SR_CTAID.X ;  /* 0x00000000000479c3 */ /* 0x000e620000002500 */
[----:B0-----:R-:W-:Y:S01]  /*0540*/  SHF.R.U32.HI R4, RZ, 0x6, R43 ;  /* 0x00000006ff047819 */ /* 0x001fe2000001162b */
[----:B-1----:R-:W-:Y:S01]  /*0550*/  IMAD R21, R5, UR4, RZ ;  /* 0x0000000405157c24 */ /* 0x002fe2000f8e02ff */
[----:B------:R-:W-:Y:S02]  /*0560*/  LOP3.LUT R6, R43, 0x400, RZ, 0xfc, !PT ;  /* 0x000004002b067812 */ /* 0x000fe400078efcff */
[----:B------:R-:W-:Y:S02]  /*0570*/  LOP3.LUT R4, R45, R4, RZ, 0xfc, !PT ;  /* 0x000000042d047212 */ /* 0x000fe400078efcff */
[----:B------:R-:W-:Y:S02]  /*0580*/  LOP3.LUT R20, R43, 0x3f, RZ, 0xc0, !PT ;  /* 0x0000003f2b147812 */ /* 0x000fe400078ec0ff */
[----:B------:R-:W-:Y:S02]  /*0590*/  ISETP.GE.AND P0, PT, R4, R5, PT ;  /* 0x000000050400720c */ /* 0x000fe40003f06270 */
[----:B------:R-:W-:-:S04]  /*05a0*/  LEA.HI R4, R6, R45, RZ, 0x1a ;  /* 0x0000002d06047211 */ /* 0x000fc800078fd0ff */
[----:B------:R-:W-:Y:S02]  /*05b0*/  ISETP.GE.AND P1, PT, R4, R5, PT ;  /* 0x000000050400720c */ /* 0x000fe40003f26270 */
[----:B------:R-:W-:-:S04]  /*05c0*/  LEA R4, R21, R20, 0x6 ;  /* 0x0000001415047211 */ /* 0x000fc800078e30ff */
[----:B------:R-:W-:Y:S01]  /*05d0*/  LEA R7, R9, R4, 0xb ;  /* 0x0000000409077211 */ /* 0x000fe200078e58ff */
[----:B------:R-:W0:Y:S03]  /*05e0*/  @!P0 LDC.64 R12, c[0x0][0x380] ;  /* 0x0000e000ff0c8b82 */ /* 0x000e260000000a00 */
[----:B------:R-:W-:-:S03]  /*05f0*/  @!P0 IADD3 R5, PT, PT, R3, R7, RZ ;  /* 0x0000000703058210 */ /* 0x000fc60007ffe0ff */
[----:B------:R-:W-:Y:S02]  /*0600*/  @!P1 IADD3 R7, PT, PT, R8, R7, RZ ;  /* 0x0000000708079210 */ /* 0x000fe40007ffe0ff */
[----:B------:R-:W1:Y:S08]  /*0610*/  @!P0 LDC.64 R14, c[0x0][0x398] ;  /* 0x0000e600ff0e8b82 */ /* 0x000e700000000a00 */
[----:B------:R-:W2:Y:S08]  /*0620*/  @!P1 LDC.64 R16, c[0x0][0x380] ;  /* 0x0000e000ff109b82 */ /* 0x000eb00000000a00 */
[----:B------:R-:W3:Y:S01]  /*0630*/  @!P1 LDC.64 R18, c[0x0][0x398] ;  /* 0x0000e600ff129b82 */ /* 0x000ee20000000a00 */
[----:B0-----:R-:W-:-:S06]  /*0640*/  @!P0 IMAD.WIDE R12, R5, 0x4, R12 ;  /* 0x00000004050c8825 */ /* 0x001fcc00078e020c */
[----:B------:R0:W4:Y:S01]  /*0650*/  @!P0 LDG.E R12, desc[UR10][R12.64] ;  /* 0x0000000a0c0c8981 */ /* 0x000122000c1e1900 */
[----:B-1----:R-:W-:Y:S01]  /*0660*/  @!P0 IMAD.WIDE R14, R5, 0x4, R14 ;  /* 0x00000004050e8825 */ /* 0x002fe200078e020e */
[----:B------:R-:W1:Y:S05]  /*0670*/  S2UR UR7, SR_CgaCtaId ;  /* 0x00000000000779c3 */ /* 0x000e6a0000008800 */
[----:B------:R5:W4:Y:S01]  /*0680*/  @!P0 LDG.E R14, desc[UR10][R14.64] ;  /* 0x0000000a0e0e8981 */ /* 0x000b22000c1e1900 */
[----:B--2---:R-:W-:-:S04]  /*0690*/  @!P1 IMAD.WIDE R16, R7, 0x4, R16 ;  /* 0x0000000407109825 */ /* 0x004fc800078e0210 */
[----:B---3--:R-:W-:Y:S02]  /*06a0*/  @!P1 IMAD.WIDE R18, R7, 0x4, R18 ;  /* 0x0000000407129825 */ /* 0x008fe400078e0212 */
[----:B------:R2:W3:Y:S01]  /*06b0*/  @!P1 LDG.E R16, desc[UR10][R16.64] ;  /* 0x0000000a10109981 */ /* 0x0004e2000c1e1900 */
[----:B------:R-:W1:Y:S01]  /*06c0*/  @!P1 S2R R22, SR_CgaCtaId ;  /* 0x0000000000169919 */ /* 0x000e620000008800 */
[----:B------:R-:W-:Y:S01]  /*06d0*/  VOTEU.ALL UP0, P0 ;  /* 0x0000000000ff7886 */ /* 0x000fe20000000000 */
[----:B------:R-:W-:Y:S01]  /*06e0*/  UMOV UR6, 0x400 ;  /* 0x0000040000067882 */ /* 0x000fe20000000000 */
[----:B0-----:R-:W-:Y:S01]  /*06f0*/  @!P1 MOV R13, 0x400 ;  /* 0x00000400000d9802 */ /* 0x001fe20000000f00 */
[----:B------:R0:W3:Y:S01]  /*0700*/  @!P1 LDG.E R18, desc[UR10][R18.64] ;  /* 0x0000000a12129981 */ /* 0x0000e2000c1e1900 */
[-C--:B-----5:R-:W-:Y:S01]  /*0710*/  @!P0 IADD3 R15, PT, PT, R3, R20.reuse, RZ ;  /* 0x00000014030f8210 */ /* 0x0a0fe20007ffe0ff */
[----:B------:R-:W-:Y:S01]  /*0720*/  @!UP0 UIADD3 UR4, UPT, UPT, UR6, 0x7000, URZ ;  /* 0x0000700006048890 */ /* 0x000fe2000fffe0ff */
[----:B--2---:R-:W-:Y:S01]  /*0730*/  @!P1 IADD3 R17, PT, PT, R13, 0x7000, RZ ;  /* 0x000070000d119810 */ /* 0x004fe20007ffe0ff */
[----:B-1----:R-:W-:Y:S01]  /*0740*/  @!UP0 ULEA UR5, UR7, UR6, 0x18 ;  /* 0x0000000607058291 */ /* 0x002fe2000f8ec0ff */
[----:B------:R-:W1:Y:S01]  /*0750*/  LDC.64 R6, c[0x0][0x3a8] ;  /* 0x0000ea00ff067b82 */ /* 0x000e620000000a00 */
[----:B------:R-:W-:Y:S01]  /*0760*/  @!UP0 ULEA UR4, UR7, UR4, 0x18 ;  /* 0x0000000407048291 */ /* 0x000fe2000f8ec0ff */
[----:B0-----:R-:W-:-:S02]  /*0770*/  @!P1 IADD3 R19, PT, PT, R8, R20, RZ ;  /* 0x0000001408139210 */ /* 0x001fc40007ffe0ff */
[----:B------:R-:W-:-:S04]  /*0780*/  LOP3.LUT R11, R2, 0x1f, RZ, 0xc0, !PT ;  /* 0x0000001f020b7812 */ /* 0x000fc800078ec0ff */
[----:B------:R-:W0:Y:S01]  /*0790*/  LDC.64 R4, c[0x0][0x3a0] ;  /* 0x0000e800ff047b82 */ /* 0x000e220000000a00 */
[----:B------:R-:W-:Y:S02]  /*07a0*/  ISETP.NE.AND P2, PT, R11, RZ, PT ;  /* 0x000000ff0b00720c */ /* 0x000fe40003f45270 */
[C---:B------:R-:W-:Y:S02]  /*07b0*/  @!P1 LEA R24, R22.reuse, R13, 0x18 ;  /* 0x0000000d16189211 */ /* 0x040fe400078ec0ff */
[----:B------:R-:W-:Y:S02]  /*07c0*/  @!P1 LEA R22, R22, R17, 0x18 ;  /* 0x0000001116169211 */ /* 0x000fe400078ec0ff */
[C---:B------:R-:W-:Y:S01]  /*07d0*/  @!P0 LEA R13, R15.reuse, UR5, 0x2 ;  /* 0x000000050f0d8c11 */ /* 0x040fe2000f8e10ff */
[----:B------:R-:W2:Y:S01]  /*07e0*/  LDCU UR5, c[0x0][0x3bc] ;  /* 0x00007780ff0577ac */ /* 0x000ea20008000800 */
[----:B------:R-:W-:Y:S02]  /*07f0*/  @!P0 LEA R15, R15, UR4, 0x2 ;  /* 0x000000040f0f8c11 */ /* 0x000fe4000f8e10ff */
[----:B------:R-:W-:-:S02]  /*0800*/  @!P1 LEA R17, R19, R24, 0x2 ;  /* 0x0000001813119211 */ /* 0x000fc400078e10ff */
[----:B------:R-:W-:Y:S02]  /*0810*/  @!P1 LEA R19, R19, R22, 0x2 ;  /* 0x0000001613139211 */ /* 0x000fe400078e10ff */
[----:B------:R-:W-:-:S04]  /*0820*/  SHF.R.U32.HI R42, RZ, 0x5, R43 ;  /* 0x00000005ff2a7819 */ /* 0x000fc8000001162b */
[----:B------:R-:W-:-:S05]  /*0830*/  @!P2 IADD3 R21, PT, PT, R45, R21, R42 ;  /* 0x000000152d15a210 */ /* 0x000fca0007ffe02a */
[----:B-1----:R-:W-:-:S04]  /*0840*/  @!P2 IMAD.WIDE R6, R21, 0x4, R6 ;  /* 0x000000041506a825 */ /* 0x002fc800078e0206 */
[----:B0-----:R-:W-:Y:S01]  /*0850*/  @!P2 IMAD.WIDE R4, R21, 0x4, R4 ;  /* 0x000000041504a825 */ /* 0x001fe200078e0204 */
[----:B----4-:R0:W-:Y:S04]  /*0860*/  @!P0 STS [R13], R12 ;  /* 0x0000000c0d008388 */ /* 0x0101e80000000800 */
[----:B------:R1:W-:Y:S04]  /*0870*/  @!P0 STS [R15], R14 ;  /* 0x0000000e0f008388 */ /* 0x0003e80000000800 */
[----:B---3--:R-:W-:Y:S04]  /*0880*/  @!P1 STS [R17], R16 ;  /* 0x0000001011009388 */ /* 0x008fe80000000800 */
[----:B------:R-:W-:Y:S01]  /*0890*/  @!P1 STS [R19], R18 ;  /* 0x0000001213009388 */ /* 0x000fe20000000800 */
[----:B------:R-:W-:Y:S06]  /*08a0*/  BAR.SYNC.DEFER_BLOCKING 0x0 ;  /* 0x0000000000007b1d */ /* 0x000fec0000010000 */
[----:B------:R-:W3:Y:S04]  /*08b0*/  @!P2 LDG.E R24, desc[UR10][R6.64] ;  /* 0x0000000a0618a981 */ /* 0x000ee8000c1e1900 */
[----:B------:R-:W4:Y:S01]  /*08c0*/  @!P2 LDG.E R26, desc[UR10][R4.64] ;  /* 0x0000000a041aa981 */ /* 0x000f22000c1e1900 */
[----:B------:R-:W5:Y:S01]  /*08d0*/  @!P2 S2R R21, SR_CgaCtaId ;  /* 0x000000000015a919 */ /* 0x000f620000008800 */
[----:B------:R-:W-:-:S04]  /*08e0*/  @!P2 MOV R20, 0x400 ;  /* 0x000004000014a802 */ /* 0x000fc80000000f00 */
[C---:B0-----:R-:W-:Y:S02]  /*08f0*/  @!P2 IADD3 R12, PT, PT, R20.reuse, 0x9000, RZ ;  /* 0x00009000140ca810 */ /* 0x041fe40007ffe0ff */
[----:B-1----:R-:W-:Y:S02]  /*0900*/  @!P2 IADD3 R14, PT, PT, R20, 0x9080, RZ ;  /* 0x00009080140ea810 */ /* 0x002fe40007ffe0ff */
[C---:B-----5:R-:W-:Y:S02]  /*0910*/  @!P2 LEA R13, R21.reuse, R12, 0x18 ;  /* 0x0000000c150da211 */ /* 0x060fe400078ec0ff */
[----:B------:R-:W-:Y:S02]  /*0920*/  @!P2 LEA R15, R21, R14, 0x18 ;  /* 0x0000000e150fa211 */ /* 0x000fe400078ec0ff */
[C---:B------:R-:W-:Y:S02]  /*0930*/  @!P2 LEA R25, R42.reuse, R13, 0x2 ;  /* 0x0000000d2a19a211 */ /* 0x040fe400078e10ff */
[----:B------:R-:W-:-:S03]  /*0940*/  @!P2 LEA R27, R42, R15, 0x2 ;  /* 0x0000000f2a1ba211 */ /* 0x000fc600078e10ff */
[----:B---3--:R-:W-:Y:S04]  /*0950*/  @!P2 STS [R25], R24 ;  /* 0x000000181900a388 */ /* 0x008fe80000000800 */
[----:B----4-:R-:W-:Y:S01]  /*0960*/  @!P2 STS [R27], R26 ;  /* 0x0000001a1b00a388 */ /* 0x010fe20000000800 */
[----:B------:R-:W-:Y:S06]  /*0970*/  BAR.SYNC.DEFER_BLOCKING 0x0 ;  /* 0x0000000000007b1d */ /* 0x000fec0000010000 */
[----:B------:R-:W-:Y:S04]  /*0980*/  LDS.128 R4, [R40] ;  /* 0x0000000028047984 */ /* 0x000fe80000000c00 */
[----:B------:R-:W0:Y:S04]  /*0990*/  LDS.128 R36, [R10] ;  /* 0x000000000a247984 */ /* 0x000e280000000c00 */
[----:B------:R-:W-:Y:S04]  /*09a0*/  LDS.128 R16, [R40+0x10] ;  /* 0x0000100028107984 */ /* 0x000fe80000000c00 */
[----:B------:R-:W1:Y:S04]  /*09b0*/  LDS.128 R12, [R10+0x10] ;  /* 0x000010000a0c7984 */ /* 0x000e680000000c00 */
[----:B------:R-:W-:Y:S04]  /*09c0*/  LDS.128 R32, [R40+0x20] ;  /* 0x0000200028207984 */ /* 0x000fe80000000c00 */
[----:B------:R-:W3:Y:S04]  /*09d0*/  LDS.128 R20, [R10+0x20] ;  /* 0x000020000a147984 */ /* 0x000ee80000000c00 */
[----:B------:R-:W-:Y:S04]  /*09e0*/  LDS.128 R24, [R40+0x30] ;  /* 0x0000300028187984 */ /* 0x000fe80000000c00 */
[----:B------:R-:W4:Y:S01]  /*09f0*/  LDS.128 R28, [R10+0x30] ;  /* 0x000030000a1c7984 */ /* 0x000f220000000c00 */
[----:B0-----:R-:W-:-:S04]  /*0a00*/  FFMA R4, R4, R36, RZ ;  /* 0x0000002404047223 */ /* 0x001fc800000000ff */
[----:B------:R-:W-:-:S04]  /*0a10*/  FFMA R5, R5, R37, R4 ;  /* 0x0000002505057223 */ /* 0x000fc80000000004 */
[----:B------:R-:W-:-:S04]  /*0a20*/  FFMA R6, R6, R38, R5 ;  /* 0x0000002606067223 */ /* 0x000fc80000000005 */
[----:B------:R-:W-:Y:S02]  /*0a30*/  FFMA R7, R7, R39, R6 ;  /* 0x0000002707077223 */ /* 0x000fe40000000006 */
[----:B------:R-:W-:Y:S02]  /*0a40*/  LDS.128 R36, [R40+0x40] ;  /* 0x0000400028247984 */ /* 0x000fe40000000c00 */
[----:B-1----:R-:W-:Y:S02]  /*0a50*/  FFMA R12, R16, R12, R7 ;  /* 0x0000000c100c7223 */ /* 0x002fe40000000007 */
[----:B------:R-:W0:Y:S02]  /*0a60*/  LDS.128 R4, [R10+0x40] ;  /* 0x000040000a047984 */ /* 0x000e240000000c00 */
[----:B------:R-:W-:-:S04]  /*0a70*/  FFMA R13, R17, R13, R12 ;  /* 0x0000000d110d7223 */ /* 0x000fc8000000000c */
[----:B------:R-:W-:-:S04]  /*0a80*/  FFMA R14, R18, R14, R13 ;  /* 0x0000000e120e7223 */ /* 0x000fc8000000000d */
[----:B------:R-:W-:Y:S02]  /*0a90*/  FFMA R15, R19, R15, R14 ;  /* 0x0000000f130f7223 */ /* 0x000fe4000000000e */
[----:B------:R-:W-:Y:S02]  /*0aa0*/  LDS.128 R16, [R10+0x50] ;  /* 0x000050000a107984 */ /* 0x000fe40000000c00 */
[----:B---3--:R-:W-:Y:S02]  /*0ab0*/  FFMA R20, R32, R20, R15 ;  /* 0x0000001420147223 */ /* 0x008fe4000000000f */
[----:B------:R-:W1:Y:S02]  /*0ac0*/  LDS.128 R12, [R40+0x50] ;  /* 0x00005000280c7984 */ /* 0x000e640000000c00 */
[----:B------:R-:W-:-:S04]  /*0ad0*/  FFMA R21, R33, R21, R20 ;  /* 0x0000001521157223 */ /* 0x000fc80000000014 */
[----:B------:R-:W-:-:S04]  /*0ae0*/  FFMA R22, R34, R22, R21 ;  /* 0x0000001622167223 */ /* 0x000fc80000000015 */
[----:B------:R-:W-:Y:S02]  /*0af0*/  FFMA R23, R35, R23, R22 ;  /* 0x0000001723177223 */ /* 0x000fe40000000016 */
[----:B------:R-:W-:Y:S02]  /*0b00*/  LDS.128 R32, [R40+0x60] ;  /* 0x0000600028207984 */ /* 0x000fe40000000c00 */
[----:B----4-:R-:W-:Y:S02]  /*0b10*/  FFMA R24, R24, R28, R23 ;  /* 0x0000001c18187223 */ /* 0x010fe40000000017 */
[----:B------:R-:W3:Y:S02]  /*0b20*/  LDS.128 R20, [R10+0x60] ;  /* 0x000060000a147984 */ /* 0x000ee40000000c00 */
[----:B------:R-:W-:-:S04]  /*0b30*/  FFMA R25, R25, R29, R24 ;  /* 0x0000001d19197223 */ /* 0x000fc80000000018 */
[----:B------:R-:W-:-:S04]  /*0b40*/  FFMA R26, R26, R30, R25 ;  /* 0x0000001e1a1a7223 */ /* 0x000fc80000000019 */
[----:B------:R-:W-:Y:S02]  /*0b50*/  FFMA R27, R27, R31, R26 ;  /* 0x0000001f1b1b7223 */ /* 0x000fe4000000001a */
[----:B------:R-:W-:Y:S02]  /*0b60*/  LDS.128 R28, [R10+0x70] ;  /* 0x000070000a1c7984 */ /* 0x000fe40000000c00 */
[----:B0-----:R-:W-:Y:S02]  /*0b70*/  FFMA R4, R36, R4, R27 ;  /* 0x0000000424047223 */ /* 0x001fe4000000001b */
[----:B------:R-:W0:Y:S02]  /*0b80*/  LDS.128 R24, [R40+0x70] ;  /* 0x0000700028187984 */ /* 0x000e240000000c00 */
[----:B------:R-:W-:-:S04]  /*0b90*/  FFMA R5, R37, R5, R4 ;  /* 0x0000000525057223 */ /* 0x000fc80000000004 */
[----:B------:R-:W-:-:S04]  /*0ba0*/  FFMA R6, R38, R6, R5 ;  /* 0x0000000626067223 */ /* 0x000fc80000000005 */
[----:B------:R-:W-:Y:S02]  /*0bb0*/  FFMA R7, R39, R7, R6 ;  /* 0x0000000727077223 */ /* 0x000fe40000000006 */
[----:B------:R-:W-:Y:S02]  /*0bc0*/  LDS.128 R36, [R40+0x80] ;  /* 0x0000800028247984 */ /* 0x000fe40000000c00 */
[----:B-1----:R-:W-:Y:S02]  /*0bd0*/  FFMA R12, R12, R16, R7 ;  /* 0x000000100c0c7223 */ /* 0x002fe40000000007 */
[----:B------:R-:W1:Y:S02]  /*0be0*/  LDS.128 R4, [R10+0x80] ;  /* 0x000080000a047984 */ /* 0x000e640000000c00 */
[----:B------:R-:W-:-:S04]  /*0bf0*/  FFMA R13, R13, R17, R12 ;  /* 0x000000110d0d7223 */ /* 0x000fc8000000000c */
[----:B------:R-:W-:-:S04]  /*0c00*/  FFMA R14, R14, R18, R13 ;  /* 0x000000120e0e7223 */ /* 0x000fc8000000000d */
[----:B------:R-:W-:Y:S02]  /*0c10*/  FFMA R15, R15, R19, R14 ;  /* 0x000000130f0f7223 */ /* 0x000fe4000000000e */
[----:B------:R-:W-:Y:S02]  /*0c20*/  LDS.128 R16, [R10+0x90] ;  /* 0x000090000a107984 */ /* 0x000fe40000000c00 */
[----:B---3--:R-:W-:Y:S02]  /*0c30*/  FFMA R20, R32, R20, R15 ;  /* 0x0000001420147223 */ /* 0x008fe4000000000f */
        /* <DEDUP_REMOVED lines=39> */
[----:B------:R-:W-:-:S04]  /*0eb0*/  FFMA R7, R39, R7, R6 ;  /* 0x0000000727077223 */ /* 0x000fc80000000006 */
[----:B0-----:R-:W-:-:S04]  /*0ec0*/  FFMA R12, R16, R12, R7 ;  /* 0x0000000c100c7223 */ /* 0x001fc80000000007 */
[----:B------:R-:W-:-:S04]  /*0ed0*/  FFMA R13, R17, R13, R12 ;  /* 0x0000000d110d7223 */ /* 0x000fc8000000000c */
[----:B------:R-:W-:-:S04]  /*0ee0*/  FFMA R14, R18, R14, R13 ;  /* 0x0000000e120e7223 */ /* 0x000fc8000000000d */
[----:B------:R-:W-:-:S04]  /*0ef0*/  FFMA R15, R19, R15, R14 ;  /* 0x0000000f130f7223 */ /* 0x000fc8000000000e */
[----:B-1----:R-:W-:-:S04]  /*0f00*/  FFMA R20, R20, R32, R15 ;  /* 0x0000002014147223 */ /* 0x002fc8000000000f */
[----:B------:R-:W-:-:S04]  /*0f10*/  FFMA R21, R21, R33, R20 ;  /* 0x0000002115157223 */ /* 0x000fc80000000014 */
[----:B------:R-:W-:-:S04]  /*0f20*/  FFMA R22, R22, R34, R21 ;  /* 0x0000002216167223 */ /* 0x000fc80000000015 */
[----:B------:R-:W-:-:S04]  /*0f30*/  FFMA R23, R23, R35, R22 ;  /* 0x0000002317177223 */ /* 0x000fc80000000016 */
[----:B---3--:R-:W-:-:S04]  /*0f40*/  FFMA R24, R24, R28, R23 ;  /* 0x0000001c18187223 */ /* 0x008fc80000000017 */
[----:B------:R-:W-:Y:S01]  /*0f50*/  FFMA R25, R25, R29, R24 ;  /* 0x0000001d19197223 */ /* 0x000fe20000000018 */
[----:B------:R-:W-:-:S03]  /*0f60*/  UIADD3 UR4, UPT, UPT, UR6, 0x6000, URZ ;  /* 0x0000600006047890 */ /* 0x000fc6000fffe0ff */
[----:B------:R-:W-:Y:S01]  /*0f70*/  FFMA R26, R26, R30, R25 ;  /* 0x0000001e1a1a7223 */ /* 0x000fe20000000019 */
[----:B------:R-:W-:Y:S02]  /*0f80*/  IADD3 R45, PT, PT, R42, R45, RZ ;  /* 0x0000002d2a2d7210 */ /* 0x000fe40007ffe0ff */
[----:B------:R-:W-:Y:S01]  /*0f90*/  LOP3.LUT R5, R43, 0x3e0, RZ, 0xc0, !PT ;  /* 0x000003e02b057812 */ /* 0x000fe200078ec0ff */
[----:B------:R-:W-:Y:S01]  /*0fa0*/  FFMA R26, R27, R31, R26 ;  /* 0x0000001f1b1a7223 */ /* 0x000fe2000000001a */
[----:B------:R-:W-:Y:S01]  /*0fb0*/  LEA R4, R0, R11, 0x5 ;  /* 0x0000000b00047211 */ /* 0x000fe200078e28ff */
[----:B------:R-:W-:Y:S01]  /*0fc0*/  ULEA UR4, UR7, UR4, 0x18 ;  /* 0x0000000407047291 */ /* 0x000fe2000f8ec0ff */
[----:B------:R-:W-:Y:S01]  /*0fd0*/  LOP3.LUT R5, R5, 0x1f, R2, 0xf8, !PT ;  /* 0x0000001f05057812 */ /* 0x000fe200078ef802 */
[----:B--2---:R-:W-:Y:S01]  /*0fe0*/  FMUL R26, R26, UR5 ;  /* 0x000000051a1a7c20 */ /* 0x004fe20008400000 */
[----:B------:R-:W-:-:S03]  /*0ff0*/  ISETP.GT.U32.AND P0, PT, R4, R45, PT ;  /* 0x0000002d0400720c */ /* 0x000fc60003f04070 */
[----:B------:R-:W-:Y:S02]  /*1000*/  LEA R5, R5, UR4, 0x2 ;  /* 0x0000000405057c11 */ /* 0x000fe4000f8e10ff */
[----:B------:R-:W-:Y:S01]  /*1010*/  FSEL R26, R26, -INF , !P0 ;  /* 0xff8000001a1a7808 */ /* 0x000fe20004000000 */
[----:B------:R-:W-:Y:S04]  /*1020*/  BSSY.RECONVERGENT B0, `(.L_x_1) ;  /* 0x0000184000007945 */ /* 0x000fe80003800200 */
[----:B------:R0:W-:Y:S01]  /*1030*/  STS [R5], R26 ;  /* 0x0000001a05007388 */ /* 0x0001e20000000800 */
[----:B------:R-:W-:Y:S06]  /*1040*/  BAR.SYNC.DEFER_BLOCKING 0x0 ;  /* 0x0000000000007b1d */ /* 0x000fec0000010000 */
[----:B------:R-:W-:Y:S05]  /*1050*/  @P2 BRA `(.L_x_2) ;  /* 0x0000001800002947 */ /* 0x000fea0003800000 */
[----:B------:R-:W-:Y:S01]  /*1060*/  LEA R4, R43, UR4, 0x2 ;  /* 0x000000042b047c11 */ /* 0x000fe2000f8e10ff */
[----:B------:R-:W-:Y:S02]  /*1070*/  UIADD3 UR5, UPT, UPT, UR6, 0x9200, URZ ;  /* 0x0000920006057890 */ /* 0x000fe4000fffe0ff */
[----:B------:R-:W-:Y:S02]  /*1080*/  UIADD3 UR8, UPT, UPT, UR6, 0x9000, URZ ;  /* 0x0000900006087890 */ /* 0x000fe4000fffe0ff */
[----:B------:R-:W0:Y:S01]  /*1090*/  LDS R24, [R4] ;  /* 0x0000000004187984 */ /* 0x000e220000000800 */
[----:B------:R-:W-:Y:S02]  /*10a0*/  ULEA UR5, UR7, UR5, 0x18 ;  /* 0x0000000507057291 */ /* 0x000fe4000f8ec0ff */
[----:B------:R-:W-:Y:S01]  /*10b0*/  ULEA UR8, UR7, UR8, 0x18 ;  /* 0x0000000807087291 */ /* 0x000fe2000f8ec0ff */
[----:B------:R-:W1:Y:S04]  /*10c0*/  LDS R20, [R4+0x4] ;  /* 0x0000040004147984 */ /* 0x000e680000000800 */
[----:B------:R-:W2:Y:S04]  /*10d0*/  LDS R27, [R4+0x8] ;  /* 0x00000800041b7984 */ /* 0x000ea80000000800 */
[----:B------:R-:W3:Y:S04]  /*10e0*/  LDS R22, [R4+0xc] ;  /* 0x00000c0004167984 */ /* 0x000ee80000000800 */
[----:B------:R-:W4:Y:S04]  /*10f0*/  LDS R29, [R4+0x10] ;  /* 0x00001000041d7984 */ /* 0x000f280000000800 */
[----:B------:R-:W5:Y:S04]  /*1100*/  LDS R31, [R4+0x14] ;  /* 0x00001400041f7984 */ /* 0x000f680000000800 */
[----:B------:R-:W5:Y:S04]  /*1110*/  LDS R33, [R4+0x18] ;  /* 0x0000180004217984 */ /* 0x000f680000000800 */
[----:B------:R-:W5:Y:S04]  /*1120*/  LDS R35, [R4+0x1c] ;  /* 0x00001c0004237984 */ /* 0x000f680000000800 */
[----:B------:R-:W5:Y:S04]  /*1130*/  LDS R37, [R4+0x20] ;  /* 0x0000200004257984 */ /* 0x000f680000000800 */
[----:B------:R-:W5:Y:S01]  /*1140*/  LDS R39, [R4+0x24] ;  /* 0x0000240004277984 */ /* 0x000f620000000800 */
[----:B0-----:R-:W-:-:S03]  /*1150*/  FMNMX R5, R24, -INF , !PT ;  /* 0xff80000018057809 */ /* 0x001fc60007800000 */
[----:B------:R-:W0:Y:S01]  /*1160*/  LDS R45, [R4+0x28] ;  /* 0x00002800042d7984 */ /* 0x000e220000000800 */
[----:B-1----:R-:W-:-:S03]  /*1170*/  FSETP.GT.AND P0, PT, R20, R5, PT ;  /* 0x000000051400720b */ /* 0x002fc60003f04000 */
[----:B------:R-:W1:Y:S01]  /*1180*/  LDS R47, [R4+0x2c] ;  /* 0x00002c00042f7984 */ /* 0x000e620000000800 */
[----:B------:R-:W-:-:S03]  /*1190*/  FSEL R6, R20, R5, P0 ;  /* 0x0000000514067208 */ /* 0x000fc60000000000 */
[----:B------:R-:W1:Y:S01]  /*11a0*/  LDS R49, [R4+0x30] ;  /* 0x0000300004317984 */ /* 0x000e620000000800 */
[----:B--2---:R-:W-:-:S03]  /*11b0*/  FSETP.GT.AND P0, PT, R27, R6, PT ;  /* 0x000000061b00720b */ /* 0x004fc60003f04000 */
[----:B------:R-:W2:Y:S01]  /*11c0*/  LDS R51, [R4+0x34] ;  /* 0x0000340004337984 */ /* 0x000ea20000000800 */
[----:B------:R-:W-:-:S03]  /*11d0*/  FSEL R5, R27, R6, P0 ;  /* 0x000000061b057208 */ /* 0x000fc60000000000 */
[----:B------:R-:W2:Y:S01]  /*11e0*/  LDS R53, [R4+0x38] ;  /* 0x0000380004357984 */ /* 0x000ea20000000800 */
[----:B---3--:R-:W-:-:S03]  /*11f0*/  FSETP.GT.AND P0, PT, R22, R5, PT ;  /* 0x000000051600720b */ /* 0x008fc60003f04000 */
[----:B------:R-:W3:Y:S01]  /*1200*/  LDS R61, [R4+0x3c] ;  /* 0x00003c00043d7984 */ /* 0x000ee20000000800 */
[----:B------:R-:W-:-:S03]  /*1210*/  FSEL R6, R22, R5, P0 ;  /* 0x0000000516067208 */ /* 0x000fc60000000000 */
[----:B------:R-:W3:Y:S01]  /*1220*/  LDS R55, [R4+0x40] ;  /* 0x0000400004377984 */ /* 0x000ee20000000800 */
[----:B----4-:R-:W-:-:S03]  /*1230*/  FSETP.GT.AND P0, PT, R29, R6, PT ;  /* 0x000000061d00720b */ /* 0x010fc60003f04000 */
[----:B------:R-:W4:Y:S01]  /*1240*/  LDS R59, [R4+0x44] ;  /* 0x00004400043b7984 */ /* 0x000f220000000800 */
[----:B------:R-:W-:-:S03]  /*1250*/  FSEL R6, R29, R6, P0 ;  /* 0x000000061d067208 */ /* 0x000fc60000000000 */
[----:B------:R-:W4:Y:S01]  /*1260*/  LDS R16, [R4+0x48] ;  /* 0x0000480004107984 */ /* 0x000f220000000800 */
[----:B-----5:R-:W-:-:S03]  /*1270*/  FSETP.GT.AND P0, PT, R31, R6, PT ;  /* 0x000000061f00720b */ /* 0x020fc60003f04000 */
[----:B------:R-:W5:Y:S01]  /*1280*/  LDS R57, [R4+0x4c] ;  /* 0x00004c0004397984 */ /* 0x000f620000000800 */
[----:B------:R-:W-:-:S03]  /*1290*/  FSEL R6, R31, R6, P0 ;  /* 0x000000061f067208 */ /* 0x000fc60000000000 */
[----:B------:R-:W5:Y:S01]  /*12a0*/  LDS R18, [R4+0x50] ;  /* 0x0000500004127984 */ /* 0x000f620000000800 */
[----:B------:R-:W-:-:S03]  /*12b0*/  FSETP.GT.AND P0, PT, R33, R6, PT ;  /* 0x000000062100720b */ /* 0x000fc60003f04000 */
        /* <DEDUP_REMOVED lines=14> */
[----:B------:R-:W-:Y:S01]  /*13a0*/  LDS R15, [R4+0x74] ;  /* 0x00007400040f7984 */ /* 0x000fe20000000800 */
[----:B0-----:R-:W-:-:S03]  /*13b0*/  FSETP.GT.AND P0, PT, R45, R6, PT ;  /* 0x000000062d00720b */ /* 0x001fc60003f04000 */
[----:B------:R-:W-:Y:S01]  /*13c0*/  LDS R13, [R4+0x78] ;  /* 0x00007800040d7984 */ /* 0x000fe20000000800 */
[----:B------:R-:W-:-:S04]  /*13d0*/  FSEL R6, R45, R6, P0 ;  /* 0x000000062d067208 */ /* 0x000fc80000000000 */
[----:B-1----:R-:W-:-:S04]  /*13e0*/  FSETP.GT.AND P0, PT, R47, R6, PT ;  /* 0x000000062f00720b */ /* 0x002fc80003f04000 */
[----:B------:R-:W-:-:S04]  /*13f0*/  FSEL R6, R47, R6, P0 ;  /* 0x000000062f067208 */ /* 0x000fc80000000000 */
[----:B------:R-:W-:-:S04]  /*1400*/  FSETP.GT.AND P0, PT, R49, R6, PT ;  /* 0x000000063100720b */ /* 0x000fc80003f04000 */
[----:B------:R-:W-:-:S04]  /*1410*/  FSEL R6, R49, R6, P0 ;  /* 0x0000000631067208 */ /* 0x000fc80000000000 */
[----:B--2---:R-:W-:-:S04]  /*1420*/  FSETP.GT.AND P0, PT, R51, R6, PT ;  /* 0x000000063300720b */ /* 0x004fc80003f04000 */
[----:B------:R-:W-:-:S04]  /*1430*/  FSEL R6, R51, R6, P0 ;  /* 0x0000000633067208 */ /* 0x000fc80000000000 */
[----:B------:R-:W-:-:S04]  /*1440*/  FSETP.GT.AND P0, PT, R53, R6, PT ;  /* 0x000000063500720b */ /* 0x000fc80003f04000 */
[----:B------:R-:W-:-:S04]  /*1450*/  FSEL R6, R53, R6, P0 ;  /* 0x0000000635067208 */ /* 0x000fc80000000000 */
[----:B---3--:R-:W-:-:S04]  /*1460*/  FSETP.GT.AND P0, PT, R61, R6, PT ;  /* 0x000000063d00720b */ /* 0x008fc80003f04000 */
[----:B------:R-:W-:-:S04]  /*1470*/  FSEL R6, R61, R6, P0 ;  /* 0x000000063d067208 */ /* 0x000fc80000000000 */
[----:B------:R-:W-:-:S04]  /*1480*/  FSETP.GT.AND P0, PT, R55, R6, PT ;  /* 0x000000063700720b */ /* 0x000fc80003f04000 */
[----:B------:R-:W-:-:S04]  /*1490*/  FSEL R6, R55, R6, P0 ;  /* 0x0000000637067208 */ /* 0x000fc80000000000 */
[----:B----4-:R-:W-:-:S04]  /*14a0*/  FSETP.GT.AND P0, PT, R59, R6, PT ;  /* 0x000000063b00720b */ /* 0x010fc80003f04000 */
[----:B------:R-:W-:-:S04]  /*14b0*/  FSEL R5, R59, R6, P0 ;  /* 0x000000063b057208 */ /* 0x000fc80000000000 */
[----:B------:R-:W-:-:S04]  /*14c0*/  FSETP.GT.AND P0, PT, R16, R5, PT ;  /* 0x000000051000720b */ /* 0x000fc80003f04000 */
[----:B------:R-:W-:-:S04]  /*14d0*/  FSEL R6, R16, R5, P0 ;  /* 0x0000000510067208 */ /* 0x000fc80000000000 */
[----:B-----5:R-:W-:-:S04]  /*14e0*/  FSETP.GT.AND P0, PT, R57, R6, PT ;  /* 0x000000063900720b */ /* 0x020fc80003f04000 */
[----:B------:R-:W-:-:S04]  /*14f0*/  FSEL R5, R57, R6, P0 ;  /* 0x0000000639057208 */ /* 0x000fc80000000000 */
[----:B------:R-:W-:-:S04]  /*1500*/  FSETP.GT.AND P0, PT, R18, R5, PT ;  /* 0x000000051200720b */ /* 0x000fc80003f04000 */
[----:B------:R-:W-:Y:S02]  /*1510*/  FSEL R6, R18, R5, P0 ;  /* 0x0000000512067208 */ /* 0x000fe40000000000 */
[----:B------:R-:W0:Y:S02]  /*1520*/  LDS R5, [R4+0x70] ;  /* 0x0000700004057984 */ /* 0x000e240000000800 */
[----:B------:R-:W-:-:S04]  /*1530*/  FSETP.GT.AND P0, PT, R21, R6, PT ;  /* 0x000000061500720b */ /* 0x000fc80003f04000 */
[----:B------:R-:W-:-:S04]  /*1540*/  FSEL R6, R21, R6, P0 ;  /* 0x0000000615067208 */ /* 0x000fc80000000000 */
[----:B------:R-:W-:-:S04]  /*1550*/  FSETP.GT.AND P0, PT, R23, R6, PT ;  /* 0x000000061700720b */ /* 0x000fc80003f04000 */
[----:B------:R-:W-:-:S04]  /*1560*/  FSEL R6, R23, R6, P0 ;  /* 0x0000000617067208 */ /* 0x000fc80000000000 */
[----:B------:R-:W-:-:S04]  /*1570*/  FSETP.GT.AND P0, PT, R19, R6, PT ;  /* 0x000000061300720b */ /* 0x000fc80003f04000 */
[----:B------:R-:W-:-:S04]  /*1580*/  FSEL R6, R19, R6, P0 ;  /* 0x0000000613067208 */ /* 0x000fc80000000000 */
[----:B------:R-:W-:-:S04]  /*1590*/  FSETP.GT.AND P0, PT, R17, R6, PT ;  /* 0x000000061100720b */ /* 0x000fc80003f04000 */
[----:B------:R-:W-:-:S04]  /*15a0*/  FSEL R6, R17, R6, P0 ;  /* 0x0000000611067208 */ /* 0x000fc80000000000 */
[----:B------:R-:W-:-:S04]  /*15b0*/  FSETP.GT.AND P0, PT, R25, R6, PT ;  /* 0x000000061900720b */ /* 0x000fc80003f04000 */
[----:B------:R-:W-:Y:S02]  /*15c0*/  FSEL R14, R25, R6, P0 ;  /* 0x00000006190e7208 */ /* 0x000fe40000000000 */
[----:B------:R-:W1:Y:S02]  /*15d0*/  LDS R6, [R4+0x7c] ;  /* 0x00007c0004067984 */ /* 0x000e640000000800 */
[----:B------:R-:W-:-:S04]  /*15e0*/  FSETP.GT.AND P0, PT, R12, R14, PT ;  /* 0x0000000e0c00720b */ /* 0x000fc80003f04000 */
[----:B------:R-:W-:-:S04]  /*15f0*/  FSEL R14, R12, R14, P0 ;  /* 0x0000000e0c0e7208 */ /* 0x000fc80000000000 */
[----:B------:R-:W-:-:S04]  /*1600*/  FSETP.GT.AND P0, PT, R7, R14, PT ;  /* 0x0000000e0700720b */ /* 0x000fc80003f04000 */
[----:B------:R-:W-:-:S04]  /*1610*/  FSEL R14, R7, R14, P0 ;  /* 0x0000000e070e7208 */ /* 0x000fc80000000000 */
[----:B0-----:R-:W-:-:S04]  /*1620*/  FSETP.GT.AND P0, PT, R5, R14, PT ;  /* 0x0000000e0500720b */ /* 0x001fc80003f04000 */
[----:B------:R-:W-:-:S04]  /*1630*/  FSEL R14, R5, R14, P0 ;  /* 0x0000000e050e7208 */ /* 0x000fc80000000000 */
[----:B------:R-:W-:-:S04]  /*1640*/  FSETP.GT.AND P0, PT, R15, R14, PT ;  /* 0x0000000e0f00720b */ /* 0x000fc80003f04000 */
[----:B------:R-:W-:-:S04]  /*1650*/  FSEL R14, R15, R14, P0 ;  /* 0x0000000e0f0e7208 */ /* 0x000fc80000000000 */
[----:B------:R-:W-:-:S04]  /*1660*/  FSETP.GT.AND P0, PT, R13, R14, PT ;  /* 0x0000000e0d00720b */ /* 0x000fc80003f04000 */
[----:B------:R-:W-:-:S04]  /*1670*/  FSEL R14, R13, R14, P0 ;  /* 0x0000000e0d0e7208 */ /* 0x000fc80000000000 */
[----:B-1----:R-:W-:-:S04]  /*1680*/  FSETP.GT.AND P0, PT, R6, R14, PT ;  /* 0x0000000e0600720b */ /* 0x002fc80003f04000 */
[----:B------:R-:W-:-:S05]  /*1690*/  FSEL R14, R6, R14, P0 ;  /* 0x0000000e060e7208 */ /* 0x000fca0000000000 */
[--C-:B------:R-:W-:Y:S01]  /*16a0*/  FADD R24, R24, -R14.reuse ;  /* 0x8000000e18187221 */ /* 0x100fe20000000000 */
[--C-:B------:R-:W-:Y:S01]  /*16b0*/  FADD R20, R20, -R14.reuse ;  /* 0x8000000e14147221 */ /* 0x100fe20000000000 */
[--C-:B------:R-:W-:Y:S01]  /*16c0*/  FADD R27, R27, -R14.reuse ;  /* 0x8000000e1b1b7221 */ /* 0x100fe20000000000 */
[--C-:B------:R-:W-:Y:S01]  /*16d0*/  FADD R26, R22, -R14.reuse ;  /* 0x8000000e161a7221 */ /* 0x100fe20000000000 */
[----:B------:R-:W-:Y:S01]  /*16e0*/  FMUL R24, R24, 1.4426950216293334961 ;  /* 0x3fb8aa3b18187820 */ /* 0x000fe20000400000 */
[----:B------:R-:W-:Y:S01]  /*16f0*/  FMUL R20, R20, 1.4426950216293334961 ;  /* 0x3fb8aa3b14147820 */ /* 0x000fe20000400000 */
[----:B------:R-:W-:Y:S01]  /*1700*/  FMUL R22, R27, 1.4426950216293334961 ;  /* 0x3fb8aa3b1b167820 */ /* 0x000fe20000400000 */
[----:B------:R-:W-:Y:S01]  /*1710*/  FMUL R26, R26, 1.4426950216293334961 ;  /* 0x3fb8aa3b1a1a7820 */ /* 0x000fe20000400000 */
[--C-:B------:R-:W-:Y:S01]  /*1720*/  FADD R29, R29, -R14.reuse ;  /* 0x8000000e1d1d7221 */ /* 0x100fe20000000000 */
[----:B------:R-:W-:Y:S01]  /*1730*/  FSETP.GEU.AND P4, PT, R24, -126, PT ;  /* 0xc2fc00001800780b */ /* 0x000fe20003f8e000 */
[--C-:B------:R-:W-:Y:S01]  /*1740*/  FADD R31, R31, -R14.reuse ;  /* 0x8000000e1f1f7221 */ /* 0x100fe20000000000 */
[----:B------:R-:W-:Y:S01]  /*1750*/  FSETP.GEU.AND P3, PT, R20, -126, PT ;  /* 0xc2fc00001400780b */ /* 0x000fe20003f6e000 */
[----:B------:R-:W-:Y:S01]  /*1760*/  FMUL R28, R29, 1.4426950216293334961 ;  /* 0x3fb8aa3b1d1c7820 */ /* 0x000fe20000400000 */
[----:B------:R-:W-:Y:S01]  /*1770*/  FSETP.GEU.AND P2, PT, R22, -126, PT ;  /* 0xc2fc00001600780b */ /* 0x000fe20003f4e000 */
[----:B------:R-:W-:Y:S01]  /*1780*/  FMUL R30, R31, 1.4426950216293334961 ;  /* 0x3fb8aa3b1f1e7820 */ /* 0x000fe20000400000 */
[----:B------:R-:W-:Y:S01]  /*1790*/  FSETP.GEU.AND P1, PT, R26, -126, PT ;  /* 0xc2fc00001a00780b */ /* 0x000fe20003f2e000 */
[--C-:B------:R-:W-:Y:S01]  /*17a0*/  FADD R35, R35, -R14.reuse ;  /* 0x8000000e23237221 */ /* 0x100fe20000000000 */
[----:B------:R-:W-:Y:S01]  /*17b0*/  FSETP.GEU.AND P0, PT, R28, -126, PT ;  /* 0xc2fc00001c00780b */ /* 0x000fe20003f0e000 */
[--C-:B------:R-:W-:Y:S01]  /*17c0*/  FADD R39, R39, -R14.reuse ;  /* 0x8000000e27277221 */ /* 0x100fe20000000000 */
[----:B------:R-:W-:Y:S01]  /*17d0*/  FSETP.GEU.AND P6, PT, R30, -126, PT ;  /* 0xc2fc00001e00780b */ /* 0x000fe20003fce000 */
[--C-:B------:R-:W-:Y:S01]  /*17e0*/  FADD R47, R47, -R14.reuse ;  /* 0x8000000e2f2f7221 */ /* 0x100fe20000000000 */
[--C-:B------:R-:W-:Y:S01]  /*17f0*/  FADD R51, R51, -R14.reuse ;  /* 0x8000000e33337221 */ /* 0x100fe20000000000 */
[----:B------:R-:W-:Y:S01]  /*1800*/  @!P4 FMUL R24, R24, 0.5 ;  /* 0x3f0000001818c820 */ /* 0x000fe20000400000 */
[--C-:B------:R-:W-:Y:S01]  /*1810*/  FADD R61, R61, -R14.reuse ;  /* 0x8000000e3d3d7221 */ /* 0x100fe20000000000 */
[----:B------:R-:W-:Y:S01]  /*1820*/  @!P3 FMUL R20, R20, 0.5 ;  /* 0x3f0000001414b820 */ /* 0x000fe20000400000 */
[--C-:B------:R-:W-:Y:S01]  /*1830*/  FADD R59, R59, -R14.reuse ;  /* 0x8000000e3b3b7221 */ /* 0x100fe20000000000 */
[----:B------:R0:W1:Y:S01]  /*1840*/  MUFU.EX2 R27, R24 ;  /* 0x00000018001b7308 */ /* 0x0000620000000800 */
[----:B------:R-:W-:Y:S01]  /*1850*/  @!P2 FMUL R22, R22, 0.5 ;  /* 0x3f0000001616a820 */ /* 0x000fe20000400000 */
[----:B------:R-:W-:Y:S01]  /*1860*/  @!P1 FMUL R26, R26, 0.5 ;  /* 0x3f0000001a1a9820 */ /* 0x000fe20000400000 */
[--C-:B------:R-:W-:Y:S01]  /*1870*/  FADD R57, R57, -R14.reuse ;  /* 0x8000000e39397221 */ /* 0x100fe20000000000 */
[----:B------:R-:W-:Y:S01]  /*1880*/  @!P0 FMUL R28, R28, 0.5 ;  /* 0x3f0000001c1c8820 */ /* 0x000fe20000400000 */
[--C-:B------:R-:W-:Y:S01]  /*1890*/  FADD R21, R21, -R14.reuse ;  /* 0x8000000e15157221 */ /* 0x100fe20000000000 */
[----:B------:R-:W-:Y:S01]  /*18a0*/  @!P6 FMUL R30, R30, 0.5 ;  /* 0x3f0000001e1ee820 */ /* 0x000fe20000400000 */
[--C-:B------:R-:W-:Y:S01]  /*18b0*/  FADD R19, R19, -R14.reuse ;  /* 0x8000000e13137221 */ /* 0x100fe20000000000 */
[----:B------:R2:W3:Y:S01]  /*18c0*/  MUFU.EX2 R29, R20 ;  /* 0x00000014001d7308 */ /* 0x0004e20000000800 */
[--C-:B0-----:R-:W-:Y:S01]  /*18d0*/  FADD R24, R33, -R14.reuse ;  /* 0x8000000e21187221 */ /* 0x101fe20000000000 */
[--C-:B------:R-:W-:Y:S01]  /*18e0*/  FADD R25, R25, -R14.reuse ;  /* 0x8000000e19197221 */ /* 0x100fe20000000000 */
[--C-:B------:R-:W-:Y:S01]  /*18f0*/  FADD R7, R7, -R14.reuse ;  /* 0x8000000e07077221 */ /* 0x100fe20000000000 */
[--C-:B------:R-:W-:Y:S01]  /*1900*/  FADD R15, R15, -R14.reuse ;  /* 0x8000000e0f0f7221 */ /* 0x100fe20000000000 */
[----:B------:R-:W-:Y:S01]  /*1910*/  FMUL R24, R24, 1.4426950216293334961 ;  /* 0x3fb8aa3b18187820 */ /* 0x000fe20000400000 */
[--C-:B------:R-:W-:Y:S01]  /*1920*/  FADD R13, R13, -R14.reuse ;  /* 0x8000000e0d0d7221 */ /* 0x100fe20000000000 */
[----:B------:R-:W-:Y:S01]  /*1930*/  FADD R6, R6, -R14 ;  /* 0x8000000e06067221 */ /* 0x000fe20000000000 */
[----:B------:R0:W4:Y:S01]  /*1940*/  MUFU.EX2 R31, R22 ;  /* 0x00000016001f7308 */ /* 0x0001220000000800 */
[----:B--2---:R-:W-:Y:S01]  /*1950*/  FMUL R20, R35, 1.4426950216293334961 ;  /* 0x3fb8aa3b23147820 */ /* 0x004fe20000400000 */
[----:B------:R-:W-:Y:S01]  /*1960*/  FSETP.GEU.AND P5, PT, R24, -126, PT ;  /* 0xc2fc00001800780b */ /* 0x000fe20003fae000 */
[----:B-1----:R-:W-:Y:S01]  /*1970*/  @!P4 FMUL R27, R27, R27 ;  /* 0x0000001b1b1bc220 */ /* 0x002fe20000400000 */
[----:B------:R-:W-:Y:S01]  /*1980*/  FMUL R32, R13, 1.4426950216293334961 ;  /* 0x3fb8aa3b0d207820 */ /* 0x000fe20000400000 */
[----:B------:R-:W-:Y:S01]  /*1990*/  FMUL R34, R6, 1.4426950216293334961 ;  /* 0x3fb8aa3b06227820 */ /* 0x000fe20000400000 */
[----:B------:R-:W-:-:S02]  /*19a0*/  FSETP.GEU.AND P4, PT, R20, -126, PT ;  /* 0xc2fc00001400780b */ /* 0x000fc40003f8e000 */
[----:B------:R1:W2:Y:S01]  /*19b0*/  MUFU.EX2 R33, R26 ;  /* 0x0000001a00217308 */ /* 0x0002a20000000800 */
[----:B0-----:R-:W-:Y:S01]  /*19c0*/  FADD R22, R37, -R14 ;  /* 0x8000000e25167221 */ /* 0x001fe20000000000 */
[----:B---3--:R-:W-:Y:S01]  /*19d0*/  @!P3 FMUL R29, R29, R29 ;  /* 0x0000001d1d1db220 */ /* 0x008fe20000400000 */
[----:B------:R-:W-:Y:S02]  /*19e0*/  STS [R4], R27 ;  /* 0x0000001b04007388 */ /* 0x000fe40000000800 */
[----:B------:R-:W-:Y:S02]  /*19f0*/  FMUL R22, R22, 1.4426950216293334961 ;  /* 0x3fb8aa3b16167820 */ /* 0x000fe40000400000 */
[----:B------:R-:W-:Y:S01]  /*1a00*/  @!P5 FMUL R24, R24, 0.5 ;  /* 0x3f0000001818d820 */ /* 0x000fe20000400000 */
[----:B------:R0:W3:Y:S01]  /*1a10*/  MUFU.EX2 R35, R28 ;  /* 0x0000001c00237308 */ /* 0x0000e20000000800 */
[----:B-1----:R-:W-:Y:S01]  /*1a20*/  FMUL R26, R39, 1.4426950216293334961 ;  /* 0x3fb8aa3b271a7820 */ /* 0x002fe20000400000 */
[----:B----4-:R-:W-:Y:S01]  /*1a30*/  @!P2 FMUL R31, R31, R31 ;  /* 0x0000001f1f1fa220 */ /* 0x010fe20000400000 */
[----:B------:R-:W-:Y:S01]  /*1a40*/  FSETP.GEU.AND P3, PT, R22, -126, PT ;  /* 0xc2fc00001600780b */ /* 0x000fe20003f6e000 */
[----:B------:R-:W-:Y:S01]  /*1a50*/  @!P4 FMUL R20, R20, 0.5 ;  /* 0x3f0000001414c820 */ /* 0x000fe20000400000 */
[----:B------:R1:W-:Y:S01]  /*1a60*/  STS [R4+0x4], R29 ;  /* 0x0000041d04007388 */ /* 0x0003e20000000800 */
[----:B------:R-:W-:-:S02]  /*1a70*/  FSETP.GEU.AND P2, PT, R26, -126, PT ;  /* 0xc2fc00001a00780b */ /* 0x000fc40003f4e000 */
[----:B------:R4:W5:Y:S01]  /*1a80*/  MUFU.EX2 R37, R30 ;  /* 0x0000001e00257308 */ /* 0x0009620000000800 */
[--C-:B0-----:R-:W-:Y:S01]  /*1a90*/  FADD R28, R45, -R14.reuse ;  /* 0x8000000e2d1c7221 */ /* 0x101fe20000000000 */
[----:B--2---:R-:W-:Y:S01]  /*1aa0*/  @!P1 FMUL R33, R33, R33 ;  /* 0x0000002121219220 */ /* 0x004fe20000400000 */
[----:B------:R-:W-:Y:S02]  /*1ab0*/  STS [R4+0x8], R31 ;  /* 0x0000081f04007388 */ /* 0x000fe40000000800 */
[----:B------:R-:W-:Y:S02]  /*1ac0*/  FMUL R28, R28, 1.4426950216293334961 ;  /* 0x3fb8aa3b1c1c7820 */ /* 0x000fe40000400000 */
[----:B------:R-:W-:Y:S01]  /*1ad0*/  STS [R4+0xc], R33 ;  /* 0x00000c2104007388 */ /* 0x000fe20000000800 */
[----:B------:R0:W2:Y:S01]  /*1ae0*/  MUFU.EX2 R39, R24 ;  /* 0x0000001800277308 */ /* 0x0000a20000000800 */
[----:B----4-:R-:W-:Y:S01]  /*1af0*/  FADD R30, R49, -R14 ;  /* 0x8000000e311e7221 */ /* 0x010fe20000000000 */
[----:B------:R-:W-:Y:S01]  /*1b00*/  FSETP.GEU.AND P1, PT, R28, -126, PT ;  /* 0xc2fc00001c00780b */ /* 0x000fe20003f2e000 */
[----:B---3--:R-:W-:Y:S01]  /*1b10*/  @!P0 FMUL R35, R35, R35 ;  /* 0x0000002323238220 */ /* 0x008fe20000400000 */
[----:B------:R-:W-:Y:S01]  /*1b20*/  @!P3 FMUL R22, R22, 0.5 ;  /* 0x3f0000001616b820 */ /* 0x000fe20000400000 */
[----:B------:R-:W-:Y:S01]  /*1b30*/  FMUL R30, R30, 1.4426950216293334961 ;  /* 0x3fb8aa3b1e1e7820 */ /* 0x000fe20000400000 */
[----:B------:R-:W-:-:S02]  /*1b40*/  @!P2 FMUL R26, R26, 0.5 ;  /* 0x3f0000001a1aa820 */ /* 0x000fc40000400000 */
[----:B------:R3:W4:Y:S01]  /*1b50*/  MUFU.EX2 R45, R20 ;  /* 0x00000014002d7308 */ /* 0x0007220000000800 */
[----:B0-----:R-:W-:Y:S01]  /*1b60*/  FMUL R24, R47, 1.4426950216293334961 ;  /* 0x3fb8aa3b2f187820 */ /* 0x001fe20000400000 */
[----:B-----5:R-:W-:Y:S01]  /*1b70*/  @!P6 FMUL R37, R37, R37 ;  /* 0x000000252525e220 */ /* 0x020fe20000400000 */
[----:B------:R-:W-:Y:S01]  /*1b80*/  FSETP.GEU.AND P6, PT, R30, -126, PT ;  /* 0xc2fc00001e00780b */ /* 0x000fe20003fce000 */
[----:B------:R-:W-:Y:S02]  /*1b90*/  STS [R4+0x10], R35 ;  /* 0x0000102304007388 */ /* 0x000fe40000000800 */
[----:B------:R-:W-:Y:S01]  /*1ba0*/  FSETP.GEU.AND P0, PT, R24, -126, PT ;  /* 0xc2fc00001800780b */ /* 0x000fe20003f0e000 */
[----:B------:R-:W-:Y:S01]  /*1bb0*/  @!P1 FMUL R28, R28, 0.5 ;  /* 0x3f0000001c1c9820 */ /* 0x000fe20000400000 */
[----:B------:R0:W5:Y:S01]  /*1bc0*/  MUFU.EX2 R47, R22 ;  /* 0x00000016002f7308 */ /* 0x0001620000000800 */
[----:B---3--:R-:W-:Y:S01]  /*1bd0*/  FMUL R20, R51, 1.4426950216293334961 ;  /* 0x3fb8aa3b33147820 */ /* 0x008fe20000400000 */
[----:B--2---:R-:W-:Y:S01]  /*1be0*/  @!P5 FMUL R39, R39, R39 ;  /* 0x000000272727d220 */ /* 0x004fe20000400000 */
[----:B------:R-:W-:Y:S03]  /*1bf0*/  STS [R4+0x14], R37 ;  /* 0x0000142504007388 */ /* 0x000fe60000000800 */
[----:B------:R-:W-:Y:S01]  /*1c00*/  FSETP.GEU.AND P5, PT, R20, -126, PT ;  /* 0xc2fc00001400780b */ /* 0x000fe20003fae000 */
[----:B------:R-:W-:Y:S01]  /*1c10*/  STS [R4+0x18], R39 ;  /* 0x0000182704007388 */ /* 0x000fe20000000800 */
[----:B------:R2:W3:Y:S01]  /*1c20*/  MUFU.EX2 R49, R26 ;  /* 0x0000001a00317308 */ /* 0x0004e20000000800 */
[----:B0-----:R-:W-:Y:S01]  /*1c30*/  FADD R22, R53, -R14 ;  /* 0x8000000e35167221 */ /* 0x001fe20000000000 */
[----:B------:R-:W-:Y:S01]  /*1c40*/  @!P6 FMUL R30, R30, 0.5 ;  /* 0x3f0000001e1ee820 */ /* 0x000fe20000400000 */
[----:B------:R-:W-:Y:S01]  /*1c50*/  @!P0 FMUL R24, R24, 0.5 ;  /* 0x3f00000018188820 */ /* 0x000fe20000400000 */
[----:B----4-:R-:W-:Y:S01]  /*1c60*/  @!P4 FMUL R45, R45, R45 ;  /* 0x0000002d2d2dc220 */ /* 0x010fe20000400000 */
[----:B------:R-:W-:-:S03]  /*1c70*/  FMUL R22, R22, 1.4426950216293334961 ;  /* 0x3fb8aa3b16167820 */ /* 0x000fc60000400000 */
[----:B------:R0:W4:Y:S01]  /*1c80*/  MUFU.EX2 R51, R28 ;  /* 0x0000001c00337308 */ /* 0x0001220000000800 */
[----:B--2---:R-:W-:Y:S01]  /*1c90*/  FMUL R26, R61, 1.4426950216293334961 ;  /* 0x3fb8aa3b3d1a7820 */ /* 0x004fe20000400000 */
[----:B------:R-:W-:Y:S01]  /*1ca0*/  FSETP.GEU.AND P4, PT, R22, -126, PT ;  /* 0xc2fc00001600780b */ /* 0x000fe20003f8e000 */
[----:B-----5:R-:W-:Y:S01]  /*1cb0*/  @!P3 FMUL R47, R47, R47 ;  /* 0x0000002f2f2fb220 */ /* 0x020fe20000400000 */
[----:B------:R-:W-:Y:S01]  /*1cc0*/  @!P5 FMUL R20, R20, 0.5 ;  /* 0x3f0000001414d820 */ /* 0x000fe20000400000 */
[----:B------:R-:W-:Y:S01]  /*1cd0*/  STS [R4+0x1c], R45 ;  /* 0x00001c2d04007388 */ /* 0x000fe20000000800 */
[----:B------:R-:W-:Y:S02]  /*1ce0*/  FSETP.GEU.AND P3, PT, R26, -126, PT ;  /* 0xc2fc00001a00780b */ /* 0x000fe40003f6e000 */
[----:B------:R2:W5:Y:S01]  /*1cf0*/  MUFU.EX2 R53, R24 ;  /* 0x0000001800357308 */ /* 0x0005620000000800 */
[----:B0-----:R-:W-:Y:S01]  /*1d00*/  FADD R28, R55, -R14 ;  /* 0x8000000e371c7221 */ /* 0x001fe20000000000 */
[----:B---3--:R-:W-:Y:S01]  /*1d10*/  @!P2 FMUL R49, R49, R49 ;  /* 0x000000313131a220 */ /* 0x008fe20000400000 */
[----:B------:R-:W-:Y:S02]  /*1d20*/  STS [R4+0x20], R47 ;  /* 0x0000202f04007388 */ /* 0x000fe40000000800 */
[----:B------:R-:W-:-:S02]  /*1d30*/  FMUL R28, R28, 1.4426950216293334961 ;  /* 0x3fb8aa3b1c1c7820 */ /* 0x000fc40000400000 */
[----:B------:R-:W-:Y:S01]  /*1d40*/  @!P4 FMUL R22, R22, 0.5 ;  /* 0x3f0000001616c820 */ /* 0x000fe20000400000 */
[----:B------:R0:W3:Y:S01]  /*1d50*/  MUFU.EX2 R61, R30 ;  /* 0x0000001e003d7308 */ /* 0x0000e20000000800 */
[----:B--2---:R-:W-:Y:S01]  /*1d60*/  FMUL R24, R59, 1.4426950216293334961 ;  /* 0x3fb8aa3b3b187820 */ /* 0x004fe20000400000 */
[----:B----4-:R-:W-:Y:S01]  /*1d70*/  @!P1 FMUL R51, R51, R51 ;  /* 0x0000003333339220 */ /* 0x010fe20000400000 */
[----:B------:R-:W-:Y:S01]  /*1d80*/  FSETP.GEU.AND P2, PT, R28, -126, PT ;  /* 0xc2fc00001c00780b */ /* 0x000fe20003f4e000 */
[----:B------:R-:W-:Y:S01]  /*1d90*/  @!P3 FMUL R26, R26, 0.5 ;  /* 0x3f0000001a1ab820 */ /* 0x000fe20000400000 */
[----:B------:R-:W-:Y:S01]  /*1da0*/  STS [R4+0x24], R49 ;  /* 0x0000243104007388 */ /* 0x000fe20000000800 */
[----:B------:R-:W-:Y:S02]  /*1db0*/  FSETP.GEU.AND P1, PT, R24, -126, PT ;  /* 0xc2fc00001800780b */ /* 0x000fe40003f2e000 */
[----:B------:R2:W4:Y:S01]  /*1dc0*/  MUFU.EX2 R55, R20 ;  /* 0x0000001400377308 */ /* 0x0005220000000800 */
[----:B0-----:R-:W-:Y:S01]  /*1dd0*/  FADD R30, R16, -R14 ;  /* 0x8000000e101e7221 */ /* 0x001fe20000000000 */
[----:B-----5:R-:W-:Y:S01]  /*1de0*/  @!P0 FMUL R53, R53, R53 ;  /* 0x0000003535358220 */ /* 0x020fe20000400000 */
[----:B------:R-:W-:Y:S02]  /*1df0*/  STS [R4+0x28], R51 ;  /* 0x0000283304007388 */ /* 0x000fe40000000800 */
[----:B------:R-:W-:-:S02]  /*1e00*/  FMUL R30, R30, 1.4426950216293334961 ;  /* 0x3fb8aa3b1e1e7820 */ /* 0x000fc40000400000 */
[----:B------:R-:W-:Y:S01]  /*1e10*/  STS [R4+0x2c], R53 ;  /* 0x00002c3504007388 */ /* 0x000fe20000000800 */
[----:B------:R-:W-:Y:S01]  /*1e20*/  @!P2 FMUL R28, R28, 0.5 ;  /* 0x3f0000001c1ca820 */ /* 0x000fe20000400000 */
[----:B------:R0:W5:Y:S01]  /*1e30*/  MUFU.EX2 R59, R22 ;  /* 0x00000016003b7308 */ /* 0x0001620000000800 */
[----:B------:R-:W-:Y:S01]  /*1e40*/  FSETP.GEU.AND P0, PT, R30, -126, PT ;  /* 0xc2fc00001e00780b */ /* 0x000fe20003f0e000 */
[----:B------:R-:W-:Y:S01]  /*1e50*/  @!P1 FMUL R24, R24, 0.5 ;  /* 0x3f00000018189820 */ /* 0x000fe20000400000 */
[----:B--2---:R-:W-:Y:S01]  /*1e60*/  FMUL R20, R57, 1.4426950216293334961 ;  /* 0x3fb8aa3b39147820 */ /* 0x004fe20000400000 */
[----:B---3--:R-:W-:-:S04]  /*1e70*/  @!P6 FMUL R61, R61, R61 ;  /* 0x0000003d3d3de220 */ /* 0x008fc80000400000 */
[----:B------:R2:W3:Y:S01]  /*1e80*/  MUFU.EX2 R16, R26 ;  /* 0x0000001a00107308 */ /* 0x0004e20000000800 */
[--C-:B0-----:R-:W-:Y:S01]  /*1e90*/  FADD R22, R18, -R14.reuse ;  /* 0x8000000e12167221 */ /* 0x101fe20000000000 */
[----:B------:R-:W-:Y:S01]  /*1ea0*/  FSETP.GEU.AND P6, PT, R20, -126, PT ;  /* 0xc2fc00001400780b */ /* 0x000fe20003fce000 */
[----:B----4-:R-:W-:Y:S01]  /*1eb0*/  @!P5 FMUL R55, R55, R55 ;  /* 0x000000373737d220 */ /* 0x010fe20000400000 */
[----:B------:R-:W-:Y:S01]  /*1ec0*/  STS [R4+0x30], R61 ;  /* 0x0000303d04007388 */ /* 0x000fe20000000800 */
[----:B------:R-:W-:Y:S01]  /*1ed0*/  FMUL R22, R22, 1.4426950216293334961 ;  /* 0x3fb8aa3b16167820 */ /* 0x000fe20000400000 */
[----:B------:R-:W-:Y:S02]  /*1ee0*/  @!P0 FMUL R30, R30, 0.5 ;  /* 0x3f0000001e1e8820 */ /* 0x000fe40000400000 */
[----:B------:R0:W4:Y:S01]  /*1ef0*/  MUFU.EX2 R57, R28 ;  /* 0x0000001c00397308 */ /* 0x0001220000000800 */
[----:B--2---:R-:W-:Y:S01]  /*1f00*/  FMUL R26, R21, 1.4426950216293334961 ;  /* 0x3fb8aa3b151a7820 */ /* 0x004fe20000400000 */
[----:B------:R-:W-:Y:S01]  /*1f10*/  FSETP.GEU.AND P5, PT, R22, -126, PT ;  /* 0xc2fc00001600780b */ /* 0x000fe20003fae000 */
[----:B-----5:R-:W-:Y:S01]  /*1f20*/  @!P4 FMUL R59, R59, R59 ;  /* 0x0000003b3b3bc220 */ /* 0x020fe20000400000 */
[----:B------:R-:W-:Y:S02]  /*1f30*/  STS [R4+0x34], R55 ;  /* 0x0000343704007388 */ /* 0x000fe40000000800 */
[----:B------:R-:W-:Y:S01]  /*1f40*/  FSETP.GEU.AND P4, PT, R26, -126, PT ;  /* 0xc2fc00001a00780b */ /* 0x000fe20003f8e000 */
[----:B------:R-:W-:Y:S01]  /*1f50*/  @!P6 FMUL R20, R20, 0.5 ;  /* 0x3f0000001414e820 */ /* 0x000fe20000400000 */
[----:B------:R2:W5:Y:S01]  /*1f60*/  MUFU.EX2 R18, R24 ;  /* 0x0000001800127308 */ /* 0x0005620000000800 */
[----:B0-----:R-:W-:Y:S01]  /*1f70*/  FADD R28, R23, -R14 ;  /* 0x8000000e171c7221 */ /* 0x001fe20000000000 */
[----:B---3--:R-:W-:Y:S01]  /*1f80*/  @!P3 FMUL R16, R16, R16 ;  /* 0x000000101010b220 */ /* 0x008fe20000400000 */
[----:B------:R0:W-:Y:S02]  /*1f90*/  STS [R4+0x38], R59 ;  /* 0x0000383b04007388 */ /* 0x0001e40000000800 */
[----:B------:R-:W-:-:S02]  /*1fa0*/  FMUL R28, R28, 1.4426950216293334961 ;  /* 0x3fb8aa3b1c1c7820 */ /* 0x000fc40000400000 */
[----:B------:R-:W-:Y:S01]  /*1fb0*/  @!P5 FMUL R22, R22, 0.5 ;  /* 0x3f0000001616d820 */ /* 0x000fe20000400000 */
[----:B------:R3:W1:Y:S01]  /*1fc0*/  MUFU.EX2 R21, R30 ;  /* 0x0000001e00157308 */ /* 0x0006620000000800 */
[----:B--2---:R-:W-:Y:S01]  /*1fd0*/  FMUL R24, R19, 1.4426950216293334961 ;  /* 0x3fb8aa3b13187820 */ /* 0x004fe20000400000 */
[----:B----4-:R-:W-:Y:S01]  /*1fe0*/  @!P2 FMUL R57, R57, R57 ;  /* 0x000000393939a220 */ /* 0x010fe20000400000 */
[----:B------:R-:W-:Y:S01]  /*1ff0*/  FSETP.GEU.AND P3, PT, R28, -126, PT ;  /* 0xc2fc00001c00780b */ /* 0x000fe20003f6e000 */
[----:B------:R-:W-:Y:S01]  /*2000*/  @!P4 FMUL R26, R26, 0.5 ;  /* 0x3f0000001a1ac820 */ /* 0x000fe20000400000 */
[----:B------:R2:W-:Y:S01]  /*2010*/  STS [R4+0x3c], R16 ;  /* 0x00003c1004007388 */ /* 0x0005e20000000800 */
[----:B------:R-:W-:Y:S02]  /*2020*/  FSETP.GEU.AND P2, PT, R24, -126, PT ;  /* 0xc2fc00001800780b */ /* 0x000fe40003f4e000 */
[----:B------:R4:W0:Y:S01]  /*2030*/  MUFU.EX2 R23, R20 ;  /* 0x0000001400177308 */ /* 0x0008220000000800 */
[----:B---3--:R-:W-:Y:S01]  /*2040*/  FADD R30, R17, -R14 ;  /* 0x8000000e111e7221 */ /* 0x008fe20000000000 */
[----:B-----5:R-:W-:Y:S01]  /*2050*/  @!P1 FMUL R18, R18, R18 ;  /* 0x0000001212129220 */ /* 0x020fe20000400000 */
[----:B------:R3:W-:Y:S02]  /*2060*/  STS [R4+0x40], R57 ;  /* 0x0000403904007388 */ /* 0x0007e40000000800 */
[----:B------:R-:W-:-:S02]  /*2070*/  FMUL R30, R30, 1.4426950216293334961 ;  /* 0x3fb8aa3b1e1e7820 */ /* 0x000fc40000400000 */
[----:B------:R5:W-:Y:S01]  /*2080*/  STS [R4+0x44], R18 ;  /* 0x0000441204007388 */ /* 0x000be20000000800 */
[----:B------:R-:W-:Y:S01]  /*2090*/  @!P3 FMUL R28, R28, 0.5 ;  /* 0x3f0000001c1cb820 */ /* 0x000fe20000400000 */
[----:B----4-:R-:W-:Y:S01]  /*20a0*/  FMUL R20, R25, 1.4426950216293334961 ;  /* 0x3fb8aa3b19147820 */ /* 0x010fe20000400000 */
[----:B------:R-:W-:Y:S01]  /*20b0*/  FSETP.GEU.AND P1, PT, R30, -126, PT ;  /* 0xc2fc00001e00780b */ /* 0x000fe20003f2e000 */
[----:B------:R-:W-:Y:S01]  /*20c0*/  @!P2 FMUL R24, R24, 0.5 ;  /* 0x3f0000001818a820 */ /* 0x000fe20000400000 */
[----:B------:R4:W2:Y:S01]  /*20d0*/  MUFU.EX2 R19, R22 ;  /* 0x0000001600137308 */ /* 0x0008a20000000800 */
[----:B-1----:R-:W-:Y:S01]  /*20e0*/  @!P0 FMUL R21, R21, R21 ;  /* 0x0000001515158220 */ /* 0x002fe20000400000 */
[----:B------:R-:W-:Y:S01]  /*20f0*/  FSETP.GEU.AND P0, PT, R20, -126, PT ;  /* 0xc2fc00001400780b */ /* 0x000fe20003f0e000 */
[----:B0-----:R-:W-:-:S03]  /*2100*/  @!P6 FMUL R23, R23, R23 ;  /* 0x000000171717e220 */ /* 0x001fc60000400000 */
[----:B------:R-:W-:Y:S02]  /*2110*/  STS [R4+0x48], R21 ;  /* 0x0000481504007388 */ /* 0x000fe40000000800 */
[----:B------:R0:W1:Y:S01]  /*2120*/  MUFU.EX2 R17, R26 ;  /* 0x0000001a00117308 */ /* 0x0000620000000800 */
[----:B----4-:R-:W-:Y:S01]  /*2130*/  FADD R22, R12, -R14 ;  /* 0x8000000e0c167221 */ /* 0x010fe20000000000 */
[----:B------:R-:W-:Y:S01]  /*2140*/  STS [R4+0x4c], R23 ;  /* 0x00004c1704007388 */ /* 0x000fe20000000800 */
[----:B------:R-:W-:Y:S02]  /*2150*/  @!P1 FMUL R30, R30, 0.5 ;  /* 0x3f0000001e1e9820 */ /* 0x000fe40000400000 */
[----:B------:R-:W-:Y:S02]  /*2160*/  FMUL R22, R22, 1.4426950216293334961 ;  /* 0x3fb8aa3b16167820 */ /* 0x000fe40000400000 */
[----:B------:R-:W-:Y:S01]  /*2170*/  @!P0 FMUL R20, R20, 0.5 ;  /* 0x3f00000014148820 */ /* 0x000fe20000400000 */
[----:B------:R4:W3:Y:S01]  /*2180*/  MUFU.EX2 R25, R28 ;  /* 0x0000001c00197308 */ /* 0x0008e20000000800 */
[----:B0-----:R-:W-:Y:S01]  /*2190*/  FMUL R26, R7, 1.4426950216293334961 ;  /* 0x3fb8aa3b071a7820 */ /* 0x001fe20000400000 */
[----:B------:R-:W-:Y:S01]  /*21a0*/  FSETP.GEU.AND P6, PT, R22, -126, PT ;  /* 0xc2fc00001600780b */ /* 0x000fe20003fce000 */
[----:B--2---:R-:W-:-:S03]  /*21b0*/  @!P5 FMUL R19, R19, R19 ;  /* 0x000000131313d220 */ /* 0x004fc60000400000 */
[----:B------:R-:W-:Y:S02]  /*21c0*/  FSETP.GEU.AND P5, PT, R26, -126, PT ;  /* 0xc2fc00001a00780b */ /* 0x000fe40003fae000 */
[----:B------:R-:W0:Y:S01]  /*21d0*/  MUFU.EX2 R12, R24 ;  /* 0x00000018000c7308 */ /* 0x000e220000000800 */
[----:B----4-:R-:W-:Y:S01]  /*21e0*/  FADD R28, R5, -R14 ;  /* 0x8000000e051c7221 */ /* 0x010fe20000000000 */
[----:B-1----:R-:W-:Y:S01]  /*21f0*/  @!P4 FMUL R17, R17, R17 ;  /* 0x000000111111c220 */ /* 0x002fe20000400000 */
[----:B------:R-:W-:Y:S02]  /*2200*/  STS [R4+0x50], R19 ;  /* 0x0000501304007388 */ /* 0x000fe40000000800 */
[----:B------:R-:W-:Y:S02]  /*2210*/  FMUL R28, R28, 1.4426950216293334961 ;  /* 0x3fb8aa3b1c1c7820 */ /* 0x000fe40000400000 */
[----:B------:R-:W-:Y:S01]  /*2220*/  @!P6 FMUL R22, R22, 0.5 ;  /* 0x3f0000001616e820 */ /* 0x000fe20000400000 */
[----:B------:R1:W2:Y:S01]  /*2230*/  MUFU.EX2 R7, R30 ;  /* 0x0000001e00077308 */ /* 0x0002a20000000800 */
[----:B---3--:R-:W-:Y:S01]  /*2240*/  @!P3 FMUL R25, R25, R25 ;  /* 0x000000191919b220 */ /* 0x008fe20000400000 */
[----:B------:R-:W-:Y:S01]  /*2250*/  FSETP.GEU.AND P4, PT, R28, -126, PT ;  /* 0xc2fc00001c00780b */ /* 0x000fe20003f8e000 */
[----:B------:R-:W-:Y:S01]  /*2260*/  @!P5 FMUL R26, R26, 0.5 ;  /* 0x3f0000001a1ad820 */ /* 0x000fe20000400000 */
[----:B------:R-:W-:Y:S04]  /*2270*/  STS [R4+0x54], R17 ;  /* 0x0000541104007388 */ /* 0x000fe80000000800 */
[----:B------:R3:W4:Y:S01]  /*2280*/  MUFU.EX2 R5, R20 ;  /* 0x0000001400057308 */ /* 0x0007220000000800 */
[----:B-1----:R-:W-:Y:S01]  /*2290*/  FMUL R30, R15, 1.4426950216293334961 ;  /* 0x3fb8aa3b0f1e7820 */ /* 0x002fe20000400000 */
[----:B0-----:R-:W-:Y:S01]  /*22a0*/  @!P2 FMUL R12, R12, R12 ;  /* 0x0000000c0c0ca220 */ /* 0x001fe20000400000 */
[----:B------:R-:W-:Y:S01]  /*22b0*/  FSETP.GEU.AND P2, PT, R32, -126, PT ;  /* 0xc2fc00002000780b */ /* 0x000fe20003f4e000 */
[----:B------:R0:W-:Y:S02]  /*22c0*/  STS [R4+0x58], R25 ;  /* 0x0000581904007388 */ /* 0x0001e40000000800 */
[----:B------:R-:W-:Y:S01]  /*22d0*/  FSETP.GEU.AND P3, PT, R30, -126, PT ;  /* 0xc2fc00001e00780b */ /* 0x000fe20003f6e000 */
[----:B------:R-:W-:Y:S01]  /*22e0*/  @!P4 FMUL R28, R28, 0.5 ;  /* 0x3f0000001c1cc820 */ /* 0x000fe20000400000 */
[----:B------:R1:W5:Y:S01]  /*22f0*/  MUFU.EX2 R15, R22 ;  /* 0x00000016000f7308 */ /* 0x0003620000000800 */
[----:B---3--:R-:W-:Y:S01]  /*2300*/  FADD R20, RZ, R27 ;  /* 0x0000001bff147221 */ /* 0x008fe20000000000 */
[----:B--2---:R-:W-:Y:S01]  /*2310*/  @!P1 FMUL R7, R7, R7 ;  /* 0x0000000707079220 */ /* 0x004fe20000400000 */
[----:B------:R-:W-:Y:S01]  /*2320*/  FSETP.GEU.AND P1, PT, R34, -126, PT ;  /* 0xc2fc00002200780b */ /* 0x000fe20003f2e000 */
[----:B------:R2:W-:Y:S01]  /*2330*/  STS [R4+0x5c], R12 ;  /* 0x00005c0c04007388 */ /* 0x0005e20000000800 */
[----:B------:R-:W-:Y:S01]  /*2340*/  FADD R20, R20, R29 ;  /* 0x0000001d14147221 */ /* 0x000fe20000000000 */
[----:B------:R-:W-:-:S02]  /*2350*/  SHF.R.U32.HI R29, RZ, 0x3, R43 ;  /* 0x00000003ff1d7819 */ /* 0x000fc4000001162b */
[----:B------:R-:W-:Y:S01]  /*2360*/  @!P2 FMUL R32, R32, 0.5 ;  /* 0x3f0000002020a820 */ /* 0x000fe20000400000 */
[----:B-1----:R-:W-:Y:S01]  /*2370*/  FADD R22, R20, R31 ;  /* 0x0000001f14167221 */ /* 0x002fe20000000000 */
[----:B------:R-:W1:Y:S01]  /*2380*/  MUFU.EX2 R13, R26 ;  /* 0x0000001a000d7308 */ /* 0x000e620000000800 */
[----:B------:R-:W-:Y:S01]  /*2390*/  @!P3 FMUL R30, R30, 0.5 ;  /* 0x3f0000001e1eb820 */ /* 0x000fe20000400000 */
[----:B----4-:R-:W-:Y:S01]  /*23a0*/  @!P0 FMUL R5, R5, R5 ;  /* 0x0000000505058220 */ /* 0x010fe20000400000 */
[----:B------:R-:W-:Y:S01]  /*23b0*/  FADD R22, R22, R33 ;  /* 0x0000002116167221 */ /* 0x000fe20000000000 */
[----:B------:R-:W-:Y:S01]  /*23c0*/  LOP3.LUT R29, R29, 0x7c, RZ, 0xc0, !PT ;  /* 0x0000007c1d1d7812 */ /* 0x000fe200078ec0ff */
[----:B------:R-:W-:Y:S01]  /*23d0*/  STS [R4+0x60], R7 ;  /* 0x0000600704007388 */ /* 0x000fe20000000800 */
[----:B------:R-:W-:Y:S01]  /*23e0*/  @!P1 FMUL R34, R34, 0.5 ;  /* 0x3f00000022229820 */ /* 0x000fe20000400000 */
[----:B------:R-:W-:Y:S01]  /*23f0*/  FADD R24, R22, R35 ;  /* 0x0000002316187221 */ /* 0x000fe20000000000 */
[----:B------:R-:W3:Y:S01]  /*2400*/  MUFU.EX2 R6, R28 ;  /* 0x0000001c00067308 */ /* 0x000ee20000000800 */
[----:B-----5:R-:W-:Y:S01]  /*2410*/  @!P6 FMUL R15, R15, R15 ;  /* 0x0000000f0f0fe220 */ /* 0x020fe20000400000 */
[----:B------:R-:W-:Y:S01]  /*2420*/  STS [R4+0x64], R5 ;  /* 0x0000640504007388 */ /* 0x000fe20000000800 */
[----:B------:R-:W-:-:S03]  /*2430*/  FADD R24, R24, R37 ;  /* 0x0000002518187221 */ /* 0x000fc60000000000 */
[----:B------:R-:W-:Y:S01]  /*2440*/  STS [R4+0x68], R15 ;  /* 0x0000680f04007388 */ /* 0x000fe20000000800 */
[----:B------:R-:W-:Y:S01]  /*2450*/  FADD R24, R24, R39 ;  /* 0x0000002718187221 */ /* 0x000fe20000000000 */
[----:B------:R-:W4:Y:S01]  /*2460*/  MUFU.EX2 R20, R30 ;  /* 0x0000001e00147308 */ /* 0x000f220000000800 */
[----:B-1----:R-:W-:Y:S02]  /*2470*/  @!P5 FMUL R13, R13, R13 ;  /* 0x0000000d0d0dd220 */ /* 0x002fe40000400000 */
[----:B------:R-:W-:-:S03]  /*2480*/  FADD R24, R24, R45 ;  /* 0x0000002d18187221 */ /* 0x000fc60000000000 */
[----:B------:R1:W-:Y:S01]  /*2490*/  STS [R4+0x6c], R13 ;  /* 0x00006c0d04007388 */ /* 0x0003e20000000800 */
[----:B------:R-:W-:Y:S01]  /*24a0*/  FADD R24, R24, R47 ;  /* 0x0000002f18187221 */ /* 0x000fe20000000000 */
[----:B------:R-:W5:Y:S01]  /*24b0*/  MUFU.EX2 R22, R32 ;  /* 0x0000002000167308 */ /* 0x000f620000000800 */
[----:B---3--:R-:W-:Y:S02]  /*24c0*/  @!P4 FMUL R6, R6, R6 ;  /* 0x000000060606c220 */ /* 0x008fe40000400000 */
[----:B------:R-:W-:-:S03]  /*24d0*/  FADD R24, R24, R49 ;  /* 0x0000003118187221 */ /* 0x000fc60000000000 */
[----:B------:R-:W-:Y:S01]  /*24e0*/  STS [R4+0x70], R6 ;  /* 0x0000700604007388 */ /* 0x000fe20000000800 */
[----:B------:R-:W-:Y:S01]  /*24f0*/  FADD R24, R24, R51 ;  /* 0x0000003318187221 */ /* 0x000fe20000000000 */
[----:B------:R-:W3:Y:S01]  /*2500*/  MUFU.EX2 R27, R34 ;  /* 0x00000022001b7308 */ /* 0x000ee20000000800 */
[----:B----4-:R-:W-:Y:S02]  /*2510*/  @!P3 FMUL R20, R20, R20 ;  /* 0x000000141414b220 */ /* 0x010fe40000400000 */
[----:B------:R-:W-:-:S03]  /*2520*/  FADD R24, R24, R53 ;  /* 0x0000003518187221 */ /* 0x000fc60000000000 */
[----:B------:R-:W-:Y:S01]  /*2530*/  STS [R4+0x74], R20 ;  /* 0x0000741404007388 */ /* 0x000fe20000000800 */
[----:B------:R-:W-:Y:S01]  /*2540*/  FADD R24, R24, R61 ;  /* 0x0000003d18187221 */ /* 0x000fe20000000000 */
[----:B-----5:R-:W-:-:S03]  /*2550*/  @!P2 FMUL R22, R22, R22 ;  /* 0x000000161616a220 */ /* 0x020fc60000400000 */
[----:B------:R-:W-:Y:S02]  /*2560*/  FADD R24, R24, R55 ;  /* 0x0000003718187221 */ /* 0x000fe40000000000 */
[----:B------:R-:W-:Y:S02]  /*2570*/  STS [R4+0x78], R22 ;  /* 0x0000781604007388 */ /* 0x000fe40000000800 */
[----:B------:R-:W-:Y:S01]  /*2580*/  FADD R59, R24, R59 ;  /* 0x0000003b183b7221 */ /* 0x000fe20000000000 */
[----:B---3--:R-:W-:-:S03]  /*2590*/  @!P1 FMUL R27, R27, R27 ;  /* 0x0000001b1b1b9220 */ /* 0x008fc60000400000 */
[----:B------:R-:W-:Y:S02]  /*25a0*/  FADD R16, R59, R16 ;  /* 0x000000103b107221 */ /* 0x000fe40000000000 */
[----:B------:R-:W-:Y:S02]  /*25b0*/  STS [R4+0x7c], R27 ;  /* 0x00007c1b04007388 */ /* 0x000fe40000000800 */
[----:B------:R-:W-:Y:S02]  /*25c0*/  FADD R57, R16, R57 ;  /* 0x0000003910397221 */ /* 0x000fe40000000000 */
[----:B------:R-:W-:Y:S02]  /*25d0*/  STS [R29+UR5], R14 ;  /* 0x0000000e1d007988 */ /* 0x000fe40008000805 */
[----:B------:R-:W-:Y:S01]  /*25e0*/  FADD R18, R57, R18 ;  /* 0x0000001239127221 */ /* 0x000fe20000000000 */
[----:B------:R-:W-:Y:S01]  /*25f0*/  UIADD3 UR5, UPT, UPT, UR6, 0x9100, URZ ;  /* 0x0000910006057890 */ /* 0x000fe2000fffe0ff */
[----:B------:R-:W3:Y:S02]  /*2600*/  LDS R31, [R29+UR8] ;  /* 0x000000081d1f7984 */ /* 0x000ee40008000800 */
[----:B------:R-:W-:Y:S01]  /*2610*/  FADD R18, R18, R21 ;  /* 0x0000001512127221 */ /* 0x000fe20000000000 */
[----:B------:R-:W-:-:S02]  /*2620*/  UIADD3 UR8, UPT, UPT, UR6, 0x9080, URZ ;  /* 0x0000908006087890 */ /* 0x000fc4000fffe0ff */
[----:B------:R-:W-:Y:S01]  /*2630*/  ULEA UR5, UR7, UR5, 0x18 ;  /* 0x0000000507057291 */ /* 0x000fe2000f8ec0ff */
[----:B------:R-:W-:Y:S01]  /*2640*/  FADD R18, R18, R23 ;  /* 0x0000001712127221 */ /* 0x000fe20000000000 */
[----:B------:R-:W-:-:S03]  /*2650*/  ULEA UR8, UR7, UR8, 0x18 ;  /* 0x0000000807087291 */ /* 0x000fc6000f8ec0ff */
[----:B------:R-:W-:-:S04]  /*2660*/  FADD R18, R18, R19 ;  /* 0x0000001312127221 */ /* 0x000fc80000000000 */
[----:B------:R-:W-:-:S04]  /*2670*/  FADD R18, R18, R17 ;  /* 0x0000001112127221 */ /* 0x000fc80000000000 */
[----:B0-----:R-:W-:-:S04]  /*2680*/  FADD R25, R18, R25 ;  /* 0x0000001912197221 */ /* 0x001fc80000000000 */
[----:B--2---:R-:W-:-:S04]  /*2690*/  FADD R12, R25, R12 ;  /* 0x0000000c190c7221 */ /* 0x004fc80000000000 */
[----:B------:R-:W-:-:S04]  /*26a0*/  FADD R12, R12, R7 ;  /* 0x000000070c0c7221 */ /* 0x000fc80000000000 */
[----:B------:R-:W-:-:S04]  /*26b0*/  FADD R12, R12, R5 ;  /* 0x000000050c0c7221 */ /* 0x000fc80000000000 */
[----:B------:R-:W-:-:S04]  /*26c0*/  FADD R12, R12, R15 ;  /* 0x0000000f0c0c7221 */ /* 0x000fc80000000000 */
[----:B-1----:R-:W-:Y:S01]  /*26d0*/  FADD R13, R12, R13 ;  /* 0x0000000d0c0d7221 */ /* 0x002fe20000000000 */
[----:B---3--:R-:W-:-:S03]  /*26e0*/  FMNMX R4, R14, R31, !PT ;  /* 0x0000001f0e047209 */ /* 0x008fc60007800000 */
[----:B------:R-:W-:Y:S02]  /*26f0*/  FADD R13, R13, R6 ;  /* 0x000000060d0d7221 */ /* 0x000fe40000000000 */
[--C-:B------:R-:W-:Y:S01]  /*2700*/  FADD R14, R14, -R4.reuse ;  /* 0x800000040e0e7221 */ /* 0x100fe20000000000 */
[----:B------:R-:W-:Y:S01]  /*2710*/  FADD R31, R31, -R4 ;  /* 0x800000041f1f7221 */ /* 0x000fe20000000000 */
[----:B------:R0:W-:Y:S01]  /*2720*/  STS [R29+UR5], R4 ;  /* 0x000000041d007988 */ /* 0x0001e20008000805 */
[----:B------:R-:W-:Y:S01]  /*2730*/  FADD R13, R13, R20 ;  /* 0x000000140d0d7221 */ /* 0x000fe20000000000 */
[----:B------:R-:W-:Y:S01]  /*2740*/  FMUL R14, R14, 1.4426950216293334961 ;  /* 0x3fb8aa3b0e0e7820 */ /* 0x000fe20000400000 */
[----:B------:R-:W-:Y:S01]  /*2750*/  FMUL R31, R31, 1.4426950216293334961 ;  /* 0x3fb8aa3b1f1f7820 */ /* 0x000fe20000400000 */
[----:B------:R-:W1:Y:S01]  /*2760*/  LDS R17, [R29+UR8] ;  /* 0x000000081d117984 */ /* 0x000e620008000800 */
[----:B------:R-:W-:Y:S01]  /*2770*/  FADD R22, R13, R22 ;  /* 0x000000160d167221 */ /* 0x000fe20000000000 */
[----:B------:R-:W-:Y:S01]  /*2780*/  UIADD3 UR5, UPT, UPT, UR6, 0x9180, URZ ;  /* 0x0000918006057890 */ /* 0x000fe2000fffe0ff */
[----:B------:R-:W-:-:S02]  /*2790*/  FSETP.GEU.AND P1, PT, R14, -126, PT ;  /* 0xc2fc00000e00780b */ /* 0x000fc40003f2e000 */
[----:B------:R-:W-:Y:S01]  /*27a0*/  FSETP.GEU.AND P0, PT, R31, -126, PT ;  /* 0xc2fc00001f00780b */ /* 0x000fe20003f0e000 */
[----:B------:R-:W-:Y:S01]  /*27b0*/  FADD R22, R22, R27 ;  /* 0x0000001b16167221 */ /* 0x000fe20000000000 */
[----:B------:R-:W-:-:S09]  /*27c0*/  ULEA UR5, UR7, UR5, 0x18 ;  /* 0x0000000507057291 */ /* 0x000fd2000f8ec0ff */
[----:B------:R-:W-:Y:S02]  /*27d0*/  @!P1 FMUL R14, R14, 0.5 ;  /* 0x3f0000000e0e9820 */ /* 0x000fe40000400000 */
[----:B------:R-:W-:Y:S02]  /*27e0*/  @!P0 FMUL R31, R31, 0.5 ;  /* 0x3f0000001f1f8820 */ /* 0x000fe40000400000 */
[----:B------:R-:W2:Y:S08]  /*27f0*/  MUFU.EX2 R5, R14 ;  /* 0x0000000e00057308 */ /* 0x000eb00000000800 */
[----:B0-----:R-:W0:Y:S01]  /*2800*/  MUFU.EX2 R4, R31 ;  /* 0x0000001f00047308 */ /* 0x001e220000000800 */
[----:B--2---:R-:W-:-:S04]  /*2810*/  @!P1 FMUL R5, R5, R5 ;  /* 0x0000000505059220 */ /* 0x004fc80000400000 */
[----:B------:R-:W-:Y:S01]  /*2820*/  FMUL R5, R22, R5 ;  /* 0x0000000516057220 */ /* 0x000fe20000400000 */
[----:B0-----:R-:W-:-:S04]  /*2830*/  @!P0 FMUL R4, R4, R4 ;  /* 0x0000000404048220 */ /* 0x001fc80000400000 */
[----:B-1----:R-:W-:-:S05]  /*2840*/  FFMA R4, R4, R17, R5 ;  /* 0x0000001104047223 */ /* 0x002fca0000000005 */
[----:B------:R1:W-:Y:S02]  /*2850*/  STS [R29+UR5], R4 ;  /* 0x000000041d007988 */ /* 0x0003e40008000805 */
.L_x_2:
[----:B------:R-:W-:Y:S05]  /*2860*/  BSYNC.RECONVERGENT B0 ;  /* 0x0000000000007941 */ /* 0x000fea0003800200 */
.L_x_1:
[----:B------:R-:W-:Y:S01]  /*2870*/  BAR.SYNC.DEFER_BLOCKING 0x0 ;  /* 0x0000000000007b1d */ /* 0x000fe20000010000 */
[----:B------:R-:W-:Y:S01]  /*2880*/  UIADD3 UR4, UPT, UPT, UR6, 0x9000, URZ ;  /* 0x0000900006047890 */ /* 0x000fe2000fffe0ff */
[----:B------:R-:W-:Y:S01]  /*2890*/  SHF.R.U32.HI R42, RZ, 0x3, R43 ;  /* 0x00000003ff2a7819 */ /* 0x000fe2000001162b */
[----:B------:R-:W-:Y:S01]  /*28a0*/  UIADD3 UR5, UPT, UPT, UR6, 0x9100, URZ ;  /* 0x0000910006057890 */ /* 0x000fe2000fffe0ff */
[----:B------:R-:W-:Y:S01]  /*28b0*/  MOV R46, R9 ;  /* 0x00000009002e7202 */ /* 0x000fe20000000f00 */
[----:B------:R-:W-:Y:S01]  /*28c0*/  UIADD3 UR8, UPT, UPT, UR6, 0x9200, URZ ;  /* 0x0000920006087890 */ /* 0x000fe2000fffe0ff */
[----:B------:R-:W-:Y:S01]  /*28d0*/  LOP3.LUT R42, R42, 0x7c, RZ, 0xc0, !PT ;  /* 0x0000007c2a2a7812 */ /* 0x000fe200078ec0ff */
[----:B------:R-:W-:Y:S01]  /*28e0*/  ULEA UR4, UR7, UR4, 0x18 ;  /* 0x0000000407047291 */ /* 0x000fe2000f8ec0ff */
[----:B------:R-:W-:Y:S01]  /*28f0*/  IADD3 R9, PT, PT, R9, 0x1, RZ ;  /* 0x0000000109097810 */ /* 0x000fe20007ffe0ff */
[----:B------:R-:W-:Y:S01]  /*2900*/  ULEA UR5, UR7, UR5, 0x18 ;  /* 0x0000000507057291 */ /* 0x000fe2000f8ec0ff */
[----:B------:R-:W-:Y:S01]  /*2910*/  BSSY.RECONVERGENT B0, `(.L_x_3) ;  /* 0x0000021000007945 */ /* 0x000fe20003800200 */
[----:B------:R-:W-:Y:S01]  /*2920*/  ULEA UR8, UR7, UR8, 0x18 ;  /* 0x0000000807087291 */ /* 0x000fe2000f8ec0ff */
[----:B------:R-:W-:Y:S01]  /*2930*/  ISETP.NE.AND P3, PT, R9, UR9, PT ;  /* 0x0000000909007c0c */ /* 0x000fe2000bf65270 */
[----:B------:R-:W-:-:S04]  /*2940*/  UIADD3 UR6, UPT, UPT, UR6, 0x9180, URZ ;  /* 0x0000918006067890 */ /* 0x000fc8000fffe0ff */
[----:B------:R-:W-:Y:S01]  /*2950*/  ULEA UR6, UR7, UR6, 0x18 ;  /* 0x0000000607067291 */ /* 0x000fe2000f8ec0ff */
[----:B0-----:R-:W-:Y:S04]  /*2960*/  LDS R5, [R42+UR4] ;  /* 0x000000042a057984 */ /* 0x001fe80008000800 */
[----:B------:R-:W0:Y:S04]  /*2970*/  LDS R44, [R42+UR5] ;  /* 0x000000052a2c7984 */ /* 0x000e280008000800 */
[----:B------:R-:W2:Y:S04]  /*2980*/  LDS R7, [R42+UR8] ;  /* 0x000000082a077984 */ /* 0x000ea80008000800 */
[----:B------:R-:W1:Y:S01]  /*2990*/  LDS R47, [R42+UR6] ;  /* 0x000000062a2f7984 */ /* 0x000e620008000800 */
[----:B0-----:R-:W-:Y:S01]  /*29a0*/  FADD R5, R5, -R44 ;  /* 0x8000002c05057221 */ /* 0x001fe20000000000 */
[----:B--2---:R-:W-:-:S03]  /*29b0*/  FADD R7, -R44, R7 ;  /* 0x000000072c077221 */ /* 0x004fc60000000100 */
[----:B------:R-:W-:Y:S01]  /*29c0*/  FMUL R5, R5, 1.4426950216293334961 ;  /* 0x3fb8aa3b05057820 */ /* 0x000fe20000400000 */
[----:B------:R-:W-:Y:S01]  /*29d0*/  FMUL R7, R7, 1.4426950216293334961 ;  /* 0x3fb8aa3b07077820 */ /* 0x000fe20000400000 */
[----:B-1----:R-:W-:-:S03]  /*29e0*/  IADD3 R4, PT, PT, R47, 0x1800000, RZ ;  /* 0x018000002f047810 */ /* 0x002fc60007ffe0ff */
[----:B------:R-:W-:Y:S02]  /*29f0*/  FSETP.GEU.AND P0, PT, R5, -126, PT ;  /* 0xc2fc00000500780b */ /* 0x000fe40003f0e000 */
[----:B------:R-:W-:Y:S02]  /*2a00*/  FSETP.GEU.AND P1, PT, R7, -126, PT ;  /* 0xc2fc00000700780b */ /* 0x000fe40003f2e000 */
[----:B------:R-:W-:-:S04]  /*2a10*/  LOP3.LUT R4, R4, 0x7f800000, RZ, 0xc0, !PT ;  /* 0x7f80000004047812 */ /* 0x000fc800078ec0ff */
[----:B------:R-:W-:-:S05]  /*2a20*/  ISETP.GT.U32.AND P2, PT, R4, 0x1ffffff, PT ;  /* 0x01ffffff0400780c */ /* 0x000fca0003f44070 */
[----:B------:R-:W-:Y:S02]  /*2a30*/  @!P0 FMUL R5, R5, 0.5 ;  /* 0x3f00000005058820 */ /* 0x000fe40000400000 */
[----:B------:R-:W-:Y:S02]  /*2a40*/  @!P1 FMUL R7, R7, 0.5 ;  /* 0x3f00000007079820 */ /* 0x000fe40000400000 */
[----:B------:R-:W0:Y:S08]  /*2a50*/  MUFU.EX2 R49, R5 ;  /* 0x0000000500317308 */ /* 0x000e300000000800 */
[----:B------:R-:W1:Y:S01]  /*2a60*/  MUFU.EX2 R45, R7 ;  /* 0x00000007002d7308 */ /* 0x000e620000000800 */
[----:B0-----:R-:W-:Y:S01]  /*2a70*/  @!P0 FMUL R49, R49, R49 ;  /* 0x0000003131318220 */ /* 0x001fe20000400000 */
[----:B-1----:R-:W-:Y:S01]  /*2a80*/  @!P1 FMUL R45, R45, R45 ;  /* 0x0000002d2d2d9220 */ /* 0x002fe20000400000 */
[----:B------:R-:W-:Y:S06]  /*2a90*/  @P2 BRA `(.L_x_4) ;  /* 0x0000000000102947 */ /* 0x000fec0003800000 */
[----:B------:R-:W-:-:S07]  /*2aa0*/  MOV R15, 0x2ac0 ;  /* 0x00002ac0000f7802 */ /* 0x000fce0000000f00 */
[----:B------:R-:W-:Y:S05]  /*2ab0*/  CALL.REL.NOINC `($__internal_0_$__cuda_sm20_rcp_rn_f32_slowpath) ;  /* 0x0000000800347944 */ /* 0x000fea0003c00000 */
[----:B------:R-:W-:Y:S01]  /*2ac0*/  MOV R48, R6 ;  /* 0x0000000600307202 */ /* 0x000fe20000000f00 */
[----:B------:R-:W-:Y:S06]  /*2ad0*/  BRA `(.L_x_5) ;  /* 0x0000000000107947 */ /* 0x000fec0003800000 */
.L_x_4:
[----:B------:R-:W0:Y:S02]  /*2ae0*/  MUFU.RCP R48, R47 ;  /* 0x0000002f00307308 */ /* 0x000e240000001000 */
[----:B0-----:R-:W-:-:S04]  /*2af0*/  FFMA R4, R47, R48, -1 ;  /* 0xbf8000002f047423 */ /* 0x001fc80000000030 */
[----:B------:R-:W-:-:S04]  /*2b00*/  FADD.FTZ R5, -R4, -RZ ;  /* 0x800000ff04057221 */ /* 0x000fc80000010100 */
[----:B------:R-:W-:-:S07]  /*2b10*/  FFMA R48, R48, R5, R48 ;  /* 0x0000000530307223 */ /* 0x000fce0000000030 */
.L_x_5:
[----:B------:R-:W-:Y:S05]  /*2b20*/  BSYNC.RECONVERGENT B0 ;  /* 0x0000000000007941 */ /* 0x000fea0003800200 */
.L_x_3:
[----:B------:R-:W0:Y:S01]  /*2b30*/  S2UR UR6, SR_CgaCtaId ;  /* 0x00000000000679c3 */ /* 0x000e220000008800 */
[----:B------:R-:W-:Y:S01]  /*2b40*/  UMOV UR4, 0x400 ;  /* 0x0000040000047882 */ /* 0x000fe20000000000 */
[----:B------:R-:W-:Y:S01]  /*2b50*/  SHF.L.U32 R43, R43, 0x2, RZ ;  /* 0x000000022b2b7819 */ /* 0x000fe200000006ff */
[----:B------:R-:W-:Y:S01]  /*2b60*/  UIADD3 UR5, UPT, UPT, UR4, 0x9080, URZ ;  /* 0x0000908004057890 */ /* 0x000fe2000fffe0ff */
[----:B------:R-:W-:Y:S01]  /*2b70*/  BSSY.RECONVERGENT B0, `(.L_x_6) ;  /* 0x0000068000007945 */ /* 0x000fe20003800200 */
[----:B------:R-:W-:Y:S01]  /*2b80*/  UIADD3 UR7, UPT, UPT, UR4, 0x6000, URZ ;  /* 0x0000600004077890 */ /* 0x000fe2000fffe0ff */
[----:B------:R-:W-:Y:S02]  /*2b90*/  LOP3.LUT R51, R43, 0xf80, RZ, 0xc0, !PT ;  /* 0x00000f802b337812 */ /* 0x000fe400078ec0ff */
[----:B------:R-:W1:Y:S01]  /*2ba0*/  S2UR UR8, SR_CTAID.X ;  /* 0x00000000000879c3 */ /* 0x000e620000002500 */
[----:B------:R-:W-:-:S07]  /*2bb0*/  MOV R52, R11 ;  /* 0x0000000b00347202 */ /* 0x000fce0000000f00 */
[----:B------:R-:W1:Y:S01]  /*2bc0*/  LDC R50, c[0x0][0x3b8] ;  /* 0x0000ee00ff327b82 */ /* 0x000e620000000800 */
[----:B0-----:R-:W-:Y:S02]  /*2bd0*/  ULEA UR5, UR6, UR5, 0x18 ;  /* 0x0000000506057291 */ /* 0x001fe4000f8ec0ff */
[----:B------:R-:W-:-:S07]  /*2be0*/  ULEA UR7, UR6, UR7, 0x18 ;  /* 0x0000000706077291 */ /* 0x000fce000f8ec0ff */
[----:B------:R-:W0:Y:S01]  /*2bf0*/  LDS R42, [R42+UR5] ;  /* 0x000000052a2a7984 */ /* 0x000e220008000800 */
[----:B------:R-:W-:Y:S02]  /*2c00*/  UIADD3 UR5, UPT, UPT, UR4, 0x4000, URZ ;  /* 0x0000400004057890 */ /* 0x000fe4000fffe0ff */
[----:B------:R-:W-:Y:S01]  /*2c10*/  UIADD3 UR4, UPT, UPT, UR4, 0x7000, URZ ;  /* 0x0000700004047890 */ /* 0x000fe2000fffe0ff */
[----:B------:R2:W3:Y:S01]  /*2c20*/  LDS.128 R4, [R51+UR7] ;  /* 0x0000000733047984 */ /* 0x0004e20008000c00 */
[----:B------:R-:W-:Y:S01]  /*2c30*/  ULEA UR5, UR6, UR5, 0x18 ;  /* 0x0000000506057291 */ /* 0x000fe2000f8ec0ff */
[----:B-1----:R-:W-:Y:S02]  /*2c40*/  IMAD R50, R50, UR8, RZ ;  /* 0x0000000832327c24 */ /* 0x002fe4000f8e02ff */
[----:B------:R2:W1:Y:S01]  /*2c50*/  LDS.128 R12, [R51+UR7+0x10] ;  /* 0x00001007330c7984 */ /* 0x0004620008000c00 */
[----:B------:R-:W-:-:S03]  /*2c60*/  ULEA UR4, UR6, UR4, 0x18 ;  /* 0x0000000406047291 */ /* 0x000fc6000f8ec0ff */
[----:B------:R2:W4:Y:S01]  /*2c70*/  LDS.128 R16, [R51+UR7+0x20] ;  /* 0x0000200733107984 */ /* 0x0005220008000c00 */
[----:B------:R-:W-:-:S03]  /*2c80*/  LEA R43, R50, R41, 0x6 ;  /* 0x00000029322b7211 */ /* 0x000fc600078e30ff */
[----:B------:R2:W1:Y:S01]  /*2c90*/  LDS.128 R20, [R51+UR7+0x30] ;  /* 0x0000300733147984 */ /* 0x0004620008000c00 */
[----:B------:R-:W-:-:S03]  /*2ca0*/  LEA R11, R46, R43, 0xb ;  /* 0x0000002b2e0b7211 */ /* 0x000fc600078e58ff */
[----:B------:R2:W1:Y:S04]  /*2cb0*/  LDS.128 R24, [R51+UR7+0x40] ;  /* 0x0000400733187984 */ /* 0x0004680008000c00 */
[----:B------:R2:W1:Y:S04]  /*2cc0*/  LDS.128 R28, [R51+UR7+0x50] ;  /* 0x00005007331c7984 */ /* 0x0004680008000c00 */
[----:B------:R2:W1:Y:S04]  /*2cd0*/  LDS.128 R32, [R51+UR7+0x60] ;  /* 0x0000600733207984 */ /* 0x0004680008000c00 */
[----:B------:R2:W1:Y:S01]  /*2ce0*/  LDS.128 R36, [R51+UR7+0x70] ;  /* 0x0000700733247984 */ /* 0x0004620008000c00 */
[----:B0--3--:R-:W-:-:S07]  /*2cf0*/  FMUL R49, R49, R42 ;  /* 0x0000002a31317220 */ /* 0x009fce0000400000 */
.L_x_7:
[C---:B--2---:R-:W-:Y:S02]  /*2d00*/  LEA R51, R52.reuse, UR5, 0x2 ;  /* 0x0000000534337c11 */ /* 0x044fe4000f8e10ff */
[----:B------:R-:W-:-:S03]  /*2d10*/  ISETP.GE.U32.AND P0, PT, R52, 0x20, PT ;  /* 0x000000203400780c */ /* 0x000fc60003f06070 */
[----:B0-----:R-:W0:Y:S04]  /*2d20*/  LDS R53, [R51] ;  /* 0x0000000033357984 */ /* 0x001e280000000800 */
[----:B------:R-:W2:Y:S04]  /*2d30*/  LDS R55, [R51+0x100] ;  /* 0x0001000033377984 */ /* 0x000ea80000000800 */
[----:B------:R-:W3:Y:S04]  /*2d40*/  LDS R56, [R51+0x200] ;  /* 0x0002000033387984 */ /* 0x000ee80000000800 */
[----:B------:R-:W5:Y:S04]  /*2d50*/  LDS R57, [R51+0x300] ;  /* 0x0003000033397984 */ /* 0x000f680000000800 */
[----:B------:R-:W1:Y:S04]  /*2d60*/  LDS R43, [R51+0x400] ;  /* 0x00040000332b7984 */ /* 0x000e680000000800 */
[----:B------:R-:W4:Y:S04]  /*2d70*/  LDS R42, [R51+0x500] ;  /* 0x00050000332a7984 */ /* 0x000f280000000800 */
[----:B------:R-:W-:Y:S01]  /*2d80*/  LDS R58, [R51+0xf00] ;  /* 0x000f0000333a7984 */ /* 0x000fe20000000800 */
[----:B0-----:R-:W-:-:S03]  /*2d90*/  FFMA R54, R4, R53, RZ ;  /* 0x0000003504367223 */ /* 0x001fc600000000ff */
[----:B------:R-:W0:Y:S01]  /*2da0*/  LDS R53, [R51+0x600] ;  /* 0x0006000033357984 */ /* 0x000e220000000800 */
[----:B--2---:R-:W-:-:S03]  /*2db0*/  FFMA R55, R55, R5, R54 ;  /* 0x0000000537377223 */ /* 0x004fc60000000036 */
[----:B------:R-:W2:Y:S01]  /*2dc0*/  LDS R54, [R51+0x700] ;  /* 0x0007000033367984 */ /* 0x000ea20000000800 */
[----:B---3--:R-:W-:-:S03]  /*2dd0*/  FFMA R56, R56, R6, R55 ;  /* 0x0000000638387223 */ /* 0x008fc60000000037 */
[----:B------:R-:W-:Y:S01]  /*2de0*/  LDS R55, [R51+0xa00] ;  /* 0x000a000033377984 */ /* 0x000fe20000000800 */
[----:B-----5:R-:W-:-:S03]  /*2df0*/  FFMA R59, R57, R7, R56 ;  /* 0x00000007393b7223 */ /* 0x020fc60000000038 */
[----:B------:R-:W3:Y:S01]  /*2e00*/  LDS R57, [R51+0x800] ;  /* 0x0008000033397984 */ /* 0x000ee20000000800 */
[----:B-1----:R-:W-:-:S03]  /*2e10*/  FFMA R43, R12, R43, R59 ;  /* 0x0000002b0c2b7223 */ /* 0x002fc6000000003b */
[----:B------:R-:W1:Y:S01]  /*2e20*/  LDS R56, [R51+0x900] ;  /* 0x0009000033387984 */ /* 0x000e620000000800 */
[----:B----4-:R-:W-:-:S04]  /*2e30*/  FFMA R42, R42, R13, R43 ;  /* 0x0000000d2a2a7223 */ /* 0x010fc8000000002b */
[----:B0-----:R-:W-:Y:S02]  /*2e40*/  FFMA R53, R53, R14, R42 ;  /* 0x0000000e35357223 */ /* 0x001fe4000000002a */
[----:B------:R-:W0:Y:S02]  /*2e50*/  LDS R42, [R51+0xb00] ;  /* 0x000b0000332a7984 */ /* 0x000e240000000800 */
[----:B--2---:R-:W-:Y:S02]  /*2e60*/  FFMA R43, R54, R15, R53 ;  /* 0x0000000f362b7223 */ /* 0x004fe40000000035 */
[----:B------:R-:W2:Y:S04]  /*2e70*/  LDS R53, [R51+0xc00] ;  /* 0x000c000033357984 */ /* 0x000ea80000000800 */
[----:B------:R-:W4:Y:S01]  /*2e80*/  LDS R54, [R51+0xd00] ;  /* 0x000d000033367984 */ /* 0x000f220000000800 */
[----:B---3--:R-:W-:-:S03]  /*2e90*/  FFMA R43, R16, R57, R43 ;  /* 0x00000039102b7223 */ /* 0x008fc6000000002b */
[----:B------:R-:W3:Y:S01]  /*2ea0*/  LDS R57, [R51+0xe00] ;  /* 0x000e000033397984 */ /* 0x000ee20000000800 */
[----:B-1----:R-:W-:-:S04]  /*2eb0*/  FFMA R56, R56, R17, R43 ;  /* 0x0000001138387223 */ /* 0x002fc8000000002b */
[----:B------:R-:W-:Y:S02]  /*2ec0*/  FFMA R43, R55, R18, R56 ;  /* 0x00000012372b7223 */ /* 0x000fe40000000038 */
[----:B------:R-:W1:Y:S04]  /*2ed0*/  LDS R55, [R51+0x1000] ;  /* 0x0010000033377984 */ /* 0x000e680000000800 */
[----:B------:R-:W5:Y:S01]  /*2ee0*/  LDS R56, [R51+0x1100] ;  /* 0x0011000033387984 */ /* 0x000f620000000800 */
[----:B0-----:R-:W-:-:S03]  /*2ef0*/  FFMA R59, R42, R19, R43 ;  /* 0x000000132a3b7223 */ /* 0x001fc6000000002b */
[----:B------:R-:W0:Y:S01]  /*2f00*/  LDS R43, [R51+0x1200] ;  /* 0x00120000332b7984 */ /* 0x000e220000000800 */
[----:B--2---:R-:W-:-:S03]  /*2f10*/  FFMA R53, R20, R53, R59 ;  /* 0x0000003514357223 */ /* 0x004fc6000000003b */
[----:B------:R-:W2:Y:S01]  /*2f20*/  LDS R42, [R51+0x1300] ;  /* 0x00130000332a7984 */ /* 0x000ea20000000800 */
[----:B----4-:R-:W-:-:S03]  /*2f30*/  FFMA R54, R54, R21, R53 ;  /* 0x0000001536367223 */ /* 0x010fc60000000035 */
[----:B------:R-:W4:Y:S01]  /*2f40*/  LDS R53, [R51+0x1400] ;  /* 0x0014000033357984 */ /* 0x000f220000000800 */
[----:B---3--:R-:W-:-:S03]  /*2f50*/  FFMA R57, R57, R22, R54 ;  /* 0x0000001639397223 */ /* 0x008fc60000000036 */
[----:B------:R-:W-:Y:S01]  /*2f60*/  LDS R54, [R51+0x1700] ;  /* 0x0017000033367984 */ /* 0x000fe20000000800 */
[----:B------:R-:W-:-:S03]  /*2f70*/  FFMA R57, R58, R23, R57 ;  /* 0x000000173a397223 */ /* 0x000fc60000000039 */
[----:B------:R-:W3:Y:S01]  /*2f80*/  LDS R58, [R51+0x1500] ;  /* 0x00150000333a7984 */ /* 0x000ee20000000800 */
[----:B-1----:R-:W-:-:S03]  /*2f90*/  FFMA R55, R24, R55, R57 ;  /* 0x0000003718377223 */ /* 0x002fc60000000039 */
[----:B------:R-:W1:Y:S01]  /*2fa0*/  LDS R57, [R51+0x1600] ;  /* 0x0016000033397984 */ /* 0x000e620000000800 */
[----:B-----5:R-:W-:-:S03]  /*2fb0*/  FFMA R56, R56, R25, R55 ;  /* 0x0000001938387223 */ /* 0x020fc60000000037 */
[----:B------:R-:W5:Y:S01]  /*2fc0*/  LDS R55, [R51+0x1800] ;  /* 0x0018000033377984 */ /* 0x000f620000000800 */
[----:B0-----:R-:W-:-:S03]  /*2fd0*/  FFMA R43, R43, R26, R56 ;  /* 0x0000001a2b2b7223 */ /* 0x001fc60000000038 */
[----:B------:R-:W0:Y:S01]  /*2fe0*/  LDS R56, [R51+0x1900] ;  /* 0x0019000033387984 */ /* 0x000e220000000800 */
[----:B--2---:R-:W-:-:S03]  /*2ff0*/  FFMA R43, R42, R27, R43 ;  /* 0x0000001b2a2b7223 */ /* 0x004fc6000000002b */
[----:B------:R-:W-:Y:S01]  /*3000*/  LDS R42, [R51+0x1b00] ;  /* 0x001b0000332a7984 */ /* 0x000fe20000000800 */
[----:B----4-:R-:W-:-:S04]  /*3010*/  FFMA R43, R28, R53, R43 ;  /* 0x000000351c2b7223 */ /* 0x010fc8000000002b */
[----:B---3--:R-:W-:Y:S02]  /*3020*/  FFMA R58, R58, R29, R43 ;  /* 0x0000001d3a3a7223 */ /* 0x008fe4000000002b */
[----:B------:R-:W2:Y:S02]  /*3030*/  LDS R43, [R51+0x1a00] ;  /* 0x001a0000332b7984 */ /* 0x000ea40000000800 */
[----:B-1----:R-:W-:Y:S02]  /*3040*/  FFMA R57, R57, R30, R58 ;  /* 0x0000001e39397223 */ /* 0x002fe4000000003a */
[----:B------:R-:W-:Y:S02]  /*3050*/  LDS R58, [R51+0x1f00] ;  /* 0x001f0000333a7984 */ /* 0x000fe40000000800 */
[----:B------:R-:W-:Y:S02]  /*3060*/  FFMA R53, R54, R31, R57 ;  /* 0x0000001f36357223 */ /* 0x000fe40000000039 */
[----:B------:R-:W1:Y:S02]  /*3070*/  LDS R57, [R51+0x1c00] ;  /* 0x001c000033397984 */ /* 0x000e640000000800 */
[----:B-----5:R-:W-:-:S02]  /*3080*/  FFMA R53, R32, R55, R53 ;  /* 0x0000003720357223 */ /* 0x020fc40000000035 */
[----:B------:R-:W3:Y:S04]  /*3090*/  LDS R54, [R51+0x1d00] ;  /* 0x001d000033367984 */ /* 0x000ee80000000800 */
[----:B------:R4:W5:Y:S01]  /*30a0*/  LDS R55, [R51+0x1e00] ;  /* 0x001e000033377984 */ /* 0x0009620000000800 */
[----:B0-----:R-:W-:Y:S01]  /*30b0*/  FFMA R60, R56, R33, R53 ;  /* 0x00000021383c7223 */ /* 0x001fe20000000035 */
[-C--:B------:R-:W-:Y:S02]  /*30c0*/  IADD3 R53, PT, PT, R41, R52.reuse, RZ ;  /* 0x0000003429357210 */ /* 0x080fe40007ffe0ff */
[----:B----4-:R-:W-:Y:S02]  /*30d0*/  IADD3 R51, PT, PT, R11, R52, RZ ;  /* 0x000000340b337210 */ /* 0x010fe40007ffe0ff */
[----:B------:R-:W-:-:S02]  /*30e0*/  LEA R53, R53, UR4, 0x2 ;  /* 0x0000000435357c11 */ /* 0x000fc4000f8e10ff */
[----:B------:R-:W-:-:S03]  /*30f0*/  IADD3 R52, PT, PT, R52, 0x20, RZ ;  /* 0x0000002034347810 */ /* 0x000fc60007ffe0ff */
[----:B------:R-:W0:Y:S01]  /*3100*/  LDS R56, [R53] ;  /* 0x0000000035387984 */ /* 0x000e220000000800 */
[----:B--2---:R-:W-:-:S04]  /*3110*/  FFMA R43, R43, R34, R60 ;  /* 0x000000222b2b7223 */ /* 0x004fc8000000003c */
[----:B------:R-:W-:-:S04]  /*3120*/  FFMA R43, R42, R35, R43 ;  /* 0x000000232a2b7223 */ /* 0x000fc8000000002b */
[----:B-1----:R-:W-:-:S04]  /*3130*/  FFMA R43, R36, R57, R43 ;  /* 0x00000039242b7223 */ /* 0x002fc8000000002b */
[----:B---3--:R-:W-:Y:S02]  /*3140*/  FFMA R54, R54, R37, R43 ;  /* 0x0000002536367223 */ /* 0x008fe4000000002b */
[----:B------:R-:W1:Y:S02]  /*3150*/  LDC.64 R42, c[0x0][0x398] ;  /* 0x0000e600ff2a7b82 */ /* 0x000e640000000a00 */
[----:B-----5:R-:W-:-:S04]  /*3160*/  FFMA R55, R55, R38, R54 ;  /* 0x0000002637377223 */ /* 0x020fc80000000036 */
[----:B------:R-:W-:Y:S01]  /*3170*/  FFMA R58, R58, R39, R55 ;  /* 0x000000273a3a7223 */ /* 0x000fe20000000037 */
[----:B0-----:R-:W-:-:S04]  /*3180*/  FMUL R56, R49, R56 ;  /* 0x0000003831387220 */ /* 0x001fc80000400000 */
[----:B------:R-:W-:Y:S01]  /*3190*/  FFMA R55, R45, R58, R56 ;  /* 0x0000003a2d377223 */ /* 0x000fe20000000038 */
[----:B-1----:R-:W-:-:S04]  /*31a0*/  IMAD.WIDE R42, R51, 0x4, R42 ;  /* 0x00000004332a7825 */ /* 0x002fc800078e022a */
[----:B------:R-:W-:-:S05]  /*31b0*/  FMUL R55, R55, R48 ;  /* 0x0000003037377220 */ /* 0x000fca0000400000 */
[----:B------:R0:W-:Y:S04]  /*31c0*/  STS [R53], R55 ;  /* 0x0000003735007388 */ /* 0x0001e80000000800 */
[----:B------:R0:W-:Y:S01]  /*31d0*/  STG.E desc[UR10][R42.64], R55 ;  /* 0x000000372a007986 */ /* 0x0001e2000c10190a */
[----:B------:R-:W-:Y:S05]  /*31e0*/  @!P0 BRA `(.L_x_7) ;  /* 0xfffffff800c48947 */ /* 0x000fea000383ffff */
[----:B------:R-:W-:Y:S05]  /*31f0*/  BSYNC.RECONVERGENT B0 ;  /* 0x0000000000007941 */ /* 0x000fea0003800200 */
.L_x_6:
[----:B------:R-:W1:Y:S01]  /*3200*/  S2R R12, SR_TID.X ;  /* 0x00000000000c7919 */ /* 0x000e620000002100 */
[----:B------:R-:W2:Y:S01]  /*3210*/  LDC.64 R4, c[0x0][0x3a8] ;  /* 0x0000ea00ff047b82 */ /* 0x000ea20000000a00 */
[----:B------:R-:W-:-:S07]  /*3220*/  SHF.L.U32 R11, R46, 0x5, RZ ;  /* 0x000000052e0b7819 */ /* 0x000fce00000006ff */
[----:B------:R-:W3:Y:S01]  /*3230*/  LDC.64 R6, c[0x0][0x3a0] ;  /* 0x0000e800ff067b82 */ /* 0x000ee20000000a00 */
[----:B-1----:R-:W-:-:S04]  /*3240*/  SHF.R.U32.HI R12, RZ, 0x5, R12 ;  /* 0x00000005ff0c7819 */ /* 0x002fc8000001160c */
[----:B------:R-:W-:-:S04]  /*3250*/  IADD3 R11, PT, PT, R12, R11, RZ ;  /* 0x0000000b0c0b7210 */ /* 0x000fc80007ffe0ff */
[----:B------:R-:W-:-:S05]  /*3260*/  IADD3 R11, PT, PT, R50, R11, RZ ;  /* 0x0000000b320b7210 */ /* 0x000fca0007ffe0ff */
[----:B--2---:R-:W-:-:S04]  /*3270*/  IMAD.WIDE R4, R11, 0x4, R4 ;  /* 0x000000040b047825 */ /* 0x004fc800078e0204 */
[----:B---3--:R-:W-:Y:S01]  /*3280*/  IMAD.WIDE R6, R11, 0x4, R6 ;  /* 0x000000040b067825 */ /* 0x008fe200078e0206 */
[----:B------:R1:W-:Y:S04]  /*3290*/  STG.E desc[UR10][R4.64], R44 ;  /* 0x0000002c04007986 */ /* 0x0003e8000c10190a */
[----:B------:R1:W-:Y:S01]  /*32a0*/  STG.E desc[UR10][R6.64], R47 ;  /* 0x0000002f06007986 */ /* 0x0003e2000c10190a */
[----:B------:R-:W-:Y:S06]  /*32b0*/  BAR.SYNC.DEFER_BLOCKING 0x0 ;  /* 0x0000000000007b1d */ /* 0x000fec0000010000 */
[----:B------:R-:W-:Y:S05]  /*32c0*/  @P3 BRA `(.L_x_8) ;  /* 0xffffffd0008c3947 */ /* 0x000fea000383ffff */
.L_x_0:
[----:B------:R-:W2:Y:S01]  /*32d0*/  LDCU UR4, c[0x0][0x3b8] ;  /* 0x00007700ff0477ac */ /* 0x000ea20008000800 */
[----:B------:R-:W-:Y:S01]  /*32e0*/  IADD3 R0, PT, PT, R0, 0x1, RZ ;  /* 0x0000000100007810 */ /* 0x000fe20007ffe0ff */
[----:B--2---:R-:W-:-:S04]  /*32f0*/  UIADD3 UR4, UPT, UPT, UR4, 0x1f, URZ ;  /* 0x0000001f04047890 */ /* 0x004fc8000fffe0ff */
[----:B------:R-:W-:-:S04]  /*3300*/  USHF.R.S32.HI UR5, URZ, 0x1f, UR4 ;  /* 0x0000001fff057899 */ /* 0x000fc80008011404 */
[----:B------:R-:W-:-:S04]  /*3310*/  ULEA.HI UR5, UR5, UR4, URZ, 0x5 ;  /* 0x0000000405057291 */ /* 0x000fc8000f8f28ff */
[----:B------:R-:W-:-:S04]  /*3320*/  USHF.R.S32.HI UR5, URZ, 0x5, UR5 ;  /* 0x00000005ff057899 */ /* 0x000fc80008011405 */
[----:B------:R-:W-:-:S04]  /*3330*/  UISETP.LT.AND UP0, UPT, UR5, 0x1, UPT ;  /* 0x000000010500788c */ /* 0x000fc8000bf01270 */
[----:B------:R-:W-:Y:S01]  /*3340*/  USEL UR5, UR5, 0x1, !UP0 ;  /* 0x0000000105057887 */ /* 0x000fe2000c000000 */
[----:B------:R-:W-:Y:S05]  /*3350*/  BAR.SYNC.DEFER_BLOCKING 0x0 ;  /* 0x0000000000007b1d */ /* 0x000fea0000010000 */
[----:B------:R-:W-:-:S13]  /*3360*/  ISETP.NE.AND P0, PT, R0, UR5, PT ;  /* 0x0000000500007c0c */ /* 0x000fda000bf05270 */
[----:B------:R-:W-:Y:S05]  /*3370*/  @P0 BRA `(.L_x_9) ;  /* 0xffffffcc00640947 */ /* 0x000fea000383ffff */
[----:B------:R-:W-:Y:S05]  /*3380*/  EXIT ;  /* 0x000000000000794d */ /* 0x000fea0003800000 */
        .weak           $__internal_0_$__cuda_sm20_rcp_rn_f32_slowpath
        .type           $__internal_0_$__cuda_sm20_rcp_rn_f32_slowpath,@function
        .size           $__internal_0_$__cuda_sm20_rcp_rn_f32_slowpath,(.L_x_15 - $__internal_0_$__cuda_sm20_rcp_rn_f32_slowpath)
$__internal_0_$__cuda_sm20_rcp_rn_f32_slowpath:
[----:B------:R-:W-:Y:S01]  /*3390*/  SHF.L.U32 R4, R47, 0x1, RZ ;  /* 0x000000012f047819 */ /* 0x000fe200000006ff */
[----:B------:R-:W-:Y:S03]  /*33a0*/  BSSY.RECONVERGENT B1, `(.L_x_10) ;  /* 0x0000031000017945 */ /* 0x000fe60003800200 */
[----:B------:R-:W-:Y:S02]  /*33b0*/  SHF.R.U32.HI R5, RZ, 0x18, R4 ;  /* 0x00000018ff057819 */ /* 0x000fe40000011604 */
[----:B------:R-:W-:Y:S02]  /*33c0*/  MOV R4, R47 ;  /* 0x0000002f00047202 */ /* 0x000fe40000000f00 */
[----:B------:R-:W-:-:S13]  /*33d0*/  ISETP.NE.U32.AND P0, PT, R5, RZ, PT ;  /* 0x000000ff0500720c */ /* 0x000fda0003f05070 */
[----:B------:R-:W-:Y:S05]  /*33e0*/  @P0 BRA `(.L_x_11) ;  /* 0x0000000000280947 */ /* 0x000fea0003800000 */
[----:B------:R-:W-:-:S04]  /*33f0*/  SHF.L.U32 R5, R4, 0x1, RZ ;  /* 0x0000000104057819 */ /* 0x000fc800000006ff */
[----:B------:R-:W-:-:S13]  /*3400*/  ISETP.NE.AND P0, PT, R5, RZ, PT ;  /* 0x000000ff0500720c */ /* 0x000fda0003f05270 */
[----:B------:R-:W-:Y:S01]  /*3410*/  @P0 FFMA R7, R4, 1.84467440737095516160e+19, RZ ;  /* 0x5f80000004070823 */ /* 0x000fe200000000ff */
[----:B------:R-:W-:Y:S08]  /*3420*/  @!P0 MUFU.RCP R6, R4 ;  /* 0x0000000400068308 */ /* 0x000ff00000001000 */
[----:B------:R-:W0:Y:S02]  /*3430*/  @P0 MUFU.RCP R12, R7 ;  /* 0x00000007000c0308 */ /* 0x000e240000001000 */
[----:B0-----:R-:W-:-:S04]  /*3440*/  @P0 FFMA R5, R7, R12, -1 ;  /* 0xbf80000007050423 */ /* 0x001fc8000000000c */
[----:B------:R-:W-:-:S04]  /*3450*/  @P0 FADD.FTZ R5, -R5, -RZ ;  /* 0x800000ff05050221 */ /* 0x000fc80000010100 */
[----:B------:R-:W-:-:S04]  /*3460*/  @P0 FFMA R5, R12, R5, R12 ;  /* 0x000000050c050223 */ /* 0x000fc8000000000c */
[----:B------:R-:W-:Y:S01]  /*3470*/  @P0 FFMA R6, R5, 1.84467440737095516160e+19, RZ ;  /* 0x5f80000005060823 */ /* 0x000fe200000000ff */
[----:B------:R-:W-:Y:S06]  /*3480*/  BRA `(.L_x_12) ;  /* 0x0000000000887947 */ /* 0x000fec0003800000 */
.L_x_11:
[----:B------:R-:W-:-:S04]  /*3490*/  IADD3 R6, PT, PT, R5, -0xfd, RZ ;  /* 0xffffff0305067810 */ /* 0x000fc80007ffe0ff */
[----:B------:R-:W-:-:S13]  /*34a0*/  ISETP.GT.U32.AND P0, PT, R6, 0x1, PT ;  /* 0x000000010600780c */ /* 0x000fda0003f04070 */
[----:B------:R-:W-:Y:S05]  /*34b0*/  @P0 BRA `(.L_x_13) ;  /* 0x0000000000780947 */ /* 0x000fea0003800000 */
[----:B------:R-:W-:Y:S01]  /*34c0*/  LOP3.LUT R7, R4, 0x7fffff, RZ, 0xc0, !PT ;  /* 0x007fffff04077812 */ /* 0x000fe200078ec0ff */
[----:B------:R-:W-:-:S03]  /*34d0*/  HFMA2 R17, -RZ, RZ, 0, 1.78813934326171875e-07 ;  /* 0x00000003ff117431 */ /* 0x000fc600000001ff */
[----:B------:R-:W-:-:S04]  /*34e0*/  LOP3.LUT R7, R7, 0x3f800000, RZ, 0xfc, !PT ;  /* 0x3f80000007077812 */ /* 0x000fc800078efcff */
[----:B------:R-:W0:Y:S01]  /*34f0*/  MUFU.RCP R12, R7 ;  /* 0x00000007000c7308 */ /* 0x000e220000001000 */
[----:B------:R-:W-:Y:S01]  /*3500*/  SHF.L.U32 R16, R17, R6, RZ ;  /* 0x0000000611107219 */ /* 0x000fe200000006ff */
[----:B0-----:R-:W-:-:S04]  /*3510*/  FFMA R13, R7, R12, -1 ;  /* 0xbf800000070d7423 */ /* 0x001fc8000000000c */
[----:B------:R-:W-:-:S04]  /*3520*/  FADD.FTZ R13, -R13, -RZ ;  /* 0x800000ff0d0d7221 */ /* 0x000fc80000010100 */
[CCC-:B------:R-:W-:Y:S01]  /*3530*/  FFMA.RM R14, R12.reuse, R13.reuse, R12.reuse ;  /* 0x0000000d0c0e7223 */ /* 0x1c0fe2000000400c */
[----:B------:R-:W-:-:S04]  /*3540*/  FFMA.RP R13, R12, R13, R12 ;  /* 0x0000000d0c0d7223 */ /* 0x000fc8000000800c */
[C---:B------:R-:W-:Y:S02]  /*3550*/  LOP3.LUT R12, R14.reuse, 0x7fffff, RZ, 0xc0, !PT ;  /* 0x007fffff0e0c7812 */ /* 0x040fe400078ec0ff */
[----:B------:R-:W-:Y:S02]  /*3560*/  FSETP.NEU.FTZ.AND P0, PT, R14, R13, PT ;  /* 0x0000000d0e00720b */ /* 0x000fe40003f1d000 */
[----:B------:R-:W-:Y:S02]  /*3570*/  LOP3.LUT R13, R12, 0x800000, RZ, 0xfc, !PT ;  /* 0x008000000c0d7812 */ /* 0x000fe400078efcff */
[----:B------:R-:W-:Y:S02]  /*3580*/  SEL R12, RZ, 0xffffffff, !P0 ;  /* 0xffffffffff0c7807 */ /* 0x000fe40004000000 */
[----:B------:R-:W-:Y:S02]  /*3590*/  LOP3.LUT R7, R16, R13, RZ, 0xc0, !PT ;  /* 0x0000000d10077212 */ /* 0x000fe400078ec0ff */
[----:B------:R-:W-:-:S02]  /*35a0*/  IADD3 R12, PT, PT, -R12, RZ, RZ ;  /* 0x000000ff0c0c7210 */ /* 0x000fc40007ffe1ff */
[-C--:B------:R-:W-:Y:S02]  /*35b0*/  SHF.R.U32.HI R7, RZ, R6.reuse, R7 ;  /* 0x00000006ff077219 */ /* 0x080fe40000011607 */
[----:B------:R-:W-:Y:S02]  /*35c0*/  LOP3.LUT P1, RZ, R12, R6, R13, 0xf8, !PT ;  /* 0x000000060cff7212 */ /* 0x000fe4000782f80d */
[C---:B------:R-:W-:Y:S02]  /*35d0*/  LOP3.LUT P0, RZ, R7.reuse, 0x1, RZ, 0xc0, !PT ;  /* 0x0000000107ff7812 */ /* 0x040fe4000780c0ff */
[----:B------:R-:W-:-:S04]  /*35e0*/  LOP3.LUT P2, RZ, R7, 0x2, RZ, 0xc0, !PT ;  /* 0x0000000207ff7812 */ /* 0x000fc8000784c0ff */
[----:B------:R-:W-:Y:S02]  /*35f0*/  PLOP3.LUT P0, PT, P0, P1, P2, 0xe0, 0x0 ;  /* 0x000000000000781c */ /* 0x000fe40000703c20 */
[----:B------:R-:W-:Y:S02]  /*3600*/  LOP3.LUT P1, RZ, R4, 0x7fffff, RZ, 0xc0, !PT ;  /* 0x007fffff04ff7812 */ /* 0x000fe4000782c0ff */
[----:B------:R-:W-:-:S04]  /*3610*/  SEL R6, RZ, 0x1, !P0 ;  /* 0x00000001ff067807 */ /* 0x000fc80004000000 */
[----:B------:R-:W-:-:S04]  /*3620*/  IADD3 R6, PT, PT, -R6, RZ, RZ ;  /* 0x000000ff06067210 */ /* 0x000fc80007ffe1ff */
[----:B------:R-:W-:Y:S02]  /*3630*/  ISETP.GE.AND P0, PT, R6, RZ, PT ;  /* 0x000000ff0600720c */ /* 0x000fe40003f06270 */
[----:B------:R-:W-:-:S04]  /*3640*/  IADD3 R6, PT, PT, R5, -0xfc, RZ ;  /* 0xffffff0405067810 */ /* 0x000fc80007ffe0ff */
[----:B------:R-:W-:-:S07]  /*3650*/  SHF.R.U32.HI R13, RZ, R6, R13 ;  /* 0x00000006ff0d7219 */ /* 0x000fce000001160d */
[----:B------:R-:W-:-:S04]  /*3660*/  @!P0 IADD3 R13, PT, PT, R13, 0x1, RZ ;  /* 0x000000010d0d8810 */ /* 0x000fc80007ffe0ff */
[----:B------:R-:W-:-:S04]  /*3670*/  @!P1 SHF.L.U32 R13, R13, 0x1, RZ ;  /* 0x000000010d0d9819 */ /* 0x000fc800000006ff */
[----:B------:R-:W-:Y:S01]  /*3680*/  LOP3.LUT R6, R13, 0x80000000, R4, 0xf8, !PT ;  /* 0x800000000d067812 */ /* 0x000fe200078ef804 */
[----:B------:R-:W-:Y:S06]  /*3690*/  BRA `(.L_x_12) ;  /* 0x0000000000047947 */ /* 0x000fec0003800000 */
.L_x_13:
[----:B------:R0:W1:Y:S02]  /*36a0*/  MUFU.RCP R6, R4 ;  /* 0x0000000400067308 */ /* 0x0000640000001000 */
.L_x_12:
[----:B------:R-:W-:Y:S05]  /*36b0*/  BSYNC.RECONVERGENT B1 ;  /* 0x0000000000017941 */ /* 0x000fea0003800200 */
.L_x_10:
[----:B------:R-:W-:Y:S01]  /*36c0*/  HFMA2 R5, -RZ, RZ, 0, 0 ;  /* 0x00000000ff057431 */ /* 0x000fe200000001ff */
[----:B0-----:R-:W-:-:S04]  /*36d0*/  MOV R4, R15 ;  /* 0x0000000f00047202 */ /* 0x001fc80000000f00 */
[----:B-1----:R-:W-:Y:S05]  /*36e0*/  RET.REL.NODEC R4 `(_Z19flashattn_kernel_v2ILi1024ELi32ELi32EEvPKfS1_S1_PfS2_S2_iiif) ;  /* 0xffffffc804447950 */ /* 0x002fea0003c3ffff */
.L_x_14:
[----:B------:R-:W-:-:S00]  /*36f0*/  BRA `(.L_x_14) ;  /* 0xfffffffc00fc7947 */ /* 0x000fc0000383ffff */
[----:B------:R-:W-:-:S00]  /*3700*/  NOP ;  /* 0x0000000000007918 */ /* 0x000fc00000000000 */
[----:B------:R-:W-:-:S00]  /*3710*/  NOP ;  /* 0x0000000000007918 */ /* 0x000fc00000000000 */
[----:B------:R-:W-:-:S00]  /*3720*/  NOP ;  /* 0x0000000000007918 */ /* 0x000fc00000000000 */
[----:B------:R-:W-:-:S00]  /*3730*/  NOP ;  /* 0x0000000000007918 */ /* 0x000fc00000000000 */
[----:B------:R-:W-:-:S00]  /*3740*/  NOP ;  /* 0x0000000000007918 */ /* 0x000fc00000000000 */
[----:B------:R-:W-:-:S00]  /*3750*/  NOP ;  /* 0x0000000000007918 */ /* 0x000fc00000000000 */
[----:B------:R-:W-:-:S00]  /*3760*/  NOP ;  /* 0x0000000000007918 */ /* 0x000fc00000000000 */
[----:B------:R-:W-:-:S00]  /*3770*/  NOP ;  /* 0x0000000000007918 */ /* 0x000fc00000000000 */
.L_x_15:


//--------------------- .nv.shared._Z19flashattn_kernel_v2ILi1024ELi32ELi32EEvPKfS1_S1_PfS2_S2_iiif --------------------------
	.section	.nv.shared._Z19flashattn_kernel_v2ILi1024ELi32ELi32EEvPKfS1_S1_PfS2_S2_iiif,"aw",@nobits
	.sectionflags	@""
	.align	4
.nv.shared._Z19flashattn_kernel_v2ILi1024ELi32ELi32EEvPKfS1_S1_PfS2_S2_iiif:
	.zero		38528


//--------------------- .nv.shared.reserved.0     --------------------------
	.section	.nv.shared.reserved.0,"aw",@nobits
	.weak		__nv_reservedSMEM_offset_0_alias
	.size		__nv_reservedSMEM_offset_0_alias, 0, 64
	.other		__nv_reservedSMEM_offset_0_alias,@"STO_CUDA_RESERVED_SHARED STV_DEFAULT"
__nv_reservedSMEM_offset_0_alias:
	.zero		0
	.zero		64


//--------------------- .nv.constant0._Z19flashattn_kernel_v2ILi1024ELi32ELi32EEvPKfS1_S1_PfS2_S2_iiif --------------------------
	.section	.nv.constant0._Z19flashattn_kernel_v2ILi1024ELi32ELi32EEvPKfS1_S1_PfS2_S2_iiif,"a",@progbits
	.sectionflags	@""
	.align	4
.nv.constant0._Z19flashattn_kernel_v2ILi1024ELi32ELi32EEvPKfS1_S1_PfS2_S2_iiif:
	.zero		960


//--------------------- SYMBOLS --------------------------

	.type		.nv.reservedSmem.offset0,@object
	.size		.nv.reservedSmem.offset0,0x4
	.type		.nv.reservedSmem.cap,@object
	.size		.nv.reservedSmem.cap,0x4
